// auto-generated by cutlass_sweep.gemm — config: {"arch": "sm_90", "cluster_m": 8, "cluster_n": 1, "dtype": "e4m3", "dtype_b": "e4m3", "layout": "nt", "stages": 0, "tile_k": 64, "tile_m": 128, "tile_n": 128}
#include "cutlass/cutlass.h"
#include "cutlass/gemm/collective/collective_builder.hpp"
#include "cutlass/gemm/device/gemm_universal_adapter.h"
#include "cutlass/gemm/kernel/gemm_universal.hpp"
#include "cutlass/epilogue/collective/collective_builder.hpp"

using ElemA = cutlass::float_e4m3_t;
using ElemB = cutlass::float_e4m3_t;
using ElemCD = cutlass::float_e4m3_t;
using Acc  = float;
using TileShape    = cute::Shape<cute::_128, cute::_128, cute::_64>;
using ClusterShape = cute::Shape<cute::_8, cute::_1, cute::_1>;

using CollectiveEpilogue = typename cutlass::epilogue::collective::CollectiveBuilder<
    cutlass::arch::Sm90, cutlass::arch::OpClassTensorOp,
    TileShape, ClusterShape,
    cutlass::epilogue::collective::EpilogueTileAuto,
    Acc, Acc,
    ElemCD, cutlass::layout::RowMajor, 128 / cutlass::sizeof_bits<ElemCD>::value,
    ElemCD, cutlass::layout::RowMajor, 128 / cutlass::sizeof_bits<ElemCD>::value,
    cutlass::epilogue::collective::EpilogueScheduleAuto
  >::CollectiveOp;

using CollectiveMainloop = typename cutlass::gemm::collective::CollectiveBuilder<
    cutlass::arch::Sm90, cutlass::arch::OpClassTensorOp,
    ElemA, cutlass::layout::RowMajor, 128 / cutlass::sizeof_bits<ElemA>::value,
    ElemB, cutlass::layout::ColumnMajor, 128 / cutlass::sizeof_bits<ElemB>::value,
    Acc,
    TileShape, ClusterShape,
    cutlass::gemm::collective::StageCountAutoCarveout<static_cast<int>(sizeof(typename CollectiveEpilogue::SharedStorage))>,
    cutlass::gemm::collective::KernelScheduleAuto
  >::CollectiveOp;

using GemmKernel = cutlass::gemm::kernel::GemmUniversal<
    cute::Shape<int,int,int,int>,
    CollectiveMainloop,
    CollectiveEpilogue
>;
using Gemm = cutlass::gemm::device::GemmUniversalAdapter<GemmKernel>;

// Force the device kernel symbol into the cubin without needing a host main.
auto* _anchor = &cutlass::device_kernel<GemmKernel>;


// ===== COMPILED SASS (sm_90a) =====

	.target	sm_90a

	.elftype	@"ET_EXEC"


//--------------------- .note.nv.tkinfo           --------------------------
	.section	.note.nv.tkinfo,"",@"SHT_NOTE"
	.sectionflags	@"SHF_NOTE_NV_TKINFO"
	.tkinfo
        /*0018*/ 	.word	0x00000002
        /*0030*/ 	.string	""
        /*0030*/ 	.string	"ptxas"
        /*0030*/ 	.string	"Cuda compilation tools, release 13.0, V13.0.88"
        /*0030*/ 	.string	"Build cuda_13.0.r13.0/compiler.36424714_0"
        /*0030*/ 	.string	"-arch sm_90a -m 64 "



//--------------------- .note.nv.cuinfo           --------------------------
	.section	.note.nv.cuinfo,"",@"SHT_NOTE"
	.sectionflags	@"SHF_NOTE_NV_CUINFO"
        /*0018*/ 	.short	0x0002
        /*001a*/ 	.short	0x005a
        /*001c*/ 	.short	0x0082
	.zero		2


//--------------------- .nv.info                  --------------------------
	.section	.nv.info,"",@"SHT_CUDA_INFO"
	.align	4


	//----- nvinfo : EIATTR_REGCOUNT
	.align		4
        /*0000*/ 	.byte	0x04, 0x2f
        /*0002*/ 	.short	(.L_12 - .L_11)
	.align		4
.L_11:
        /*0004*/ 	.word	index@(_ZN7cutlass13device_kernelINS_4gemm6kernel13GemmUniversalIN4cute5tupleIJiiiiEEENS1_10collective13CollectiveMmaINS1_37MainloopSm90TmaGmmaWarpSpecializedFP8ILi14ENS5_IJNS4_1CILi8EEENSA_ILi1EEESC_EEENS1_35KernelTmaWarpSpecializedCooperativeEEENS5_IJNSA_ILi128EEESG_NSA_ILi64EEEEEENS_12float_e4m3_tENS5_IJlSC_lEEESJ_SK_NS4_8TiledMMAINS4_8MMA_AtomIJNS4_4SM904GMMA31MMA_64x128x32_F32E4M3E4M3_SS_TNILNSO_7ScaleInE1ELSQ_1EEEEEENS4_6LayoutINS5_IJNSA_ILi2EEESC_SC_EEENS5_IJSC_NSA_ILi0EEESW_EEEEENS5_IJNS4_10UnderscoreESZ_SZ_EEEEENS4_13SM90_TMA_LOADENS4_14ComposedLayoutINS4_7SwizzleILi2ELi4ELi3EEENS4_18smem_ptr_flag_bitsILi8EEENST_INS5_IJSB_SH_EEENS5_IJSH_SC_EEEEEEEvNS4_8identityENS4_23SM90_TMA_LOAD_MULTICASTES1B_vS1C_EENS_8epilogue10collective6detail29Sm90TmaWarpSpecializedAdapterINS1G_15DefaultEpilogueISJ_SK_SK_NS1F_6thread17LinearCombinationISJ_Li1EffLNS1K_9ScaleType4KindE0ELNS_15FloatRoundStyleE2ESJ_EENS1_15EpilogueDefaultEEEEEvvEEEEvNT_6ParamsE)
        /*0008*/ 	.word	0x000000a8


	//----- nvinfo : EIATTR_FRAME_SIZE
	.align		4
.L_12:
        /*000c*/ 	.byte	0x04, 0x11
        /*000e*/ 	.short	(.L_14 - .L_13)
	.align		4
.L_13:
        /*0010*/ 	.word	index@(_ZN7cutlass13device_kernelINS_4gemm6kernel13GemmUniversalIN4cute5tupleIJiiiiEEENS1_10collective13CollectiveMmaINS1_37MainloopSm90TmaGmmaWarpSpecializedFP8ILi14ENS5_IJNS4_1CILi8EEENSA_ILi1EEESC_EEENS1_35KernelTmaWarpSpecializedCooperativeEEENS5_IJNSA_ILi128EEESG_NSA_ILi64EEEEEENS_12float_e4m3_tENS5_IJlSC_lEEESJ_SK_NS4_8TiledMMAINS4_8MMA_AtomIJNS4_4SM904GMMA31MMA_64x128x32_F32E4M3E4M3_SS_TNILNSO_7ScaleInE1ELSQ_1EEEEEENS4_6LayoutINS5_IJNSA_ILi2EEESC_SC_EEENS5_IJSC_NSA_ILi0EEESW_EEEEENS5_IJNS4_10UnderscoreESZ_SZ_EEEEENS4_13SM90_TMA_LOADENS4_14ComposedLayoutINS4_7SwizzleILi2ELi4ELi3EEENS4_18smem_ptr_flag_bitsILi8EEENST_INS5_IJSB_SH_EEENS5_IJSH_SC_EEEEEEEvNS4_8identityENS4_23SM90_TMA_LOAD_MULTICASTES1B_vS1C_EENS_8epilogue10collective6detail29Sm90TmaWarpSpecializedAdapterINS1G_15DefaultEpilogueISJ_SK_SK_NS1F_6thread17LinearCombinationISJ_Li1EffLNS1K_9ScaleType4KindE0ELNS_15FloatRoundStyleE2ESJ_EENS1_15EpilogueDefaultEEEEEvvEEEEvNT_6ParamsE)
        /*0014*/ 	.word	0x00000000


	//----- nvinfo : EIATTR_MIN_STACK_SIZE
	.align		4
.L_14:
        /*0018*/ 	.byte	0x04, 0x12
        /*001a*/ 	.short	(.L_16 - .L_15)
	.align		4
.L_15:
        /*001c*/ 	.word	index@(_ZN7cutlass13device_kernelINS_4gemm6kernel13GemmUniversalIN4cute5tupleIJiiiiEEENS1_10collective13CollectiveMmaINS1_37MainloopSm90TmaGmmaWarpSpecializedFP8ILi14ENS5_IJNS4_1CILi8EEENSA_ILi1EEESC_EEENS1_35KernelTmaWarpSpecializedCooperativeEEENS5_IJNSA_ILi128EEESG_NSA_ILi64EEEEEENS_12float_e4m3_tENS5_IJlSC_lEEESJ_SK_NS4_8TiledMMAINS4_8MMA_AtomIJNS4_4SM904GMMA31MMA_64x128x32_F32E4M3E4M3_SS_TNILNSO_7ScaleInE1ELSQ_1EEEEEENS4_6LayoutINS5_IJNSA_ILi2EEESC_SC_EEENS5_IJSC_NSA_ILi0EEESW_EEEEENS5_IJNS4_10UnderscoreESZ_SZ_EEEEENS4_13SM90_TMA_LOADENS4_14ComposedLayoutINS4_7SwizzleILi2ELi4ELi3EEENS4_18smem_ptr_flag_bitsILi8EEENST_INS5_IJSB_SH_EEENS5_IJSH_SC_EEEEEEEvNS4_8identityENS4_23SM90_TMA_LOAD_MULTICASTES1B_vS1C_EENS_8epilogue10collective6detail29Sm90TmaWarpSpecializedAdapterINS1G_15DefaultEpilogueISJ_SK_SK_NS1F_6thread17LinearCombinationISJ_Li1EffLNS1K_9ScaleType4KindE0ELNS_15FloatRoundStyleE2ESJ_EENS1_15EpilogueDefaultEEEEEvvEEEEvNT_6ParamsE)
        /*0020*/ 	.word	0x00000000
.L_16:


//--------------------- .nv.compat                --------------------------
	.section	.nv.compat,"",@"SHT_CUDA_COMPAT_INFO"
	.align	4
        /*0000*/ 	.byte	0x02, 0x09, 0x01, 0x00, 0x02, 0x02, 0x04, 0x00, 0x02, 0x05, 0x05, 0x00, 0x03, 0x07, 0x01, 0x01
        /*0010*/ 	.byte	0x02, 0x03, 0x01, 0x00, 0x02, 0x06, 0x01, 0x00, 0x04, 0x0b, 0x08, 0x00, 0x00, 0x00, 0x00, 0x00
        /*0020*/ 	.byte	0x00, 0x00, 0x00, 0x00


//--------------------- .nv.info._ZN7cutlass13device_kernelINS_4gemm6kernel13GemmUniversalIN4cute5tupleIJiiiiEEENS1_10collective13CollectiveMmaINS1_37MainloopSm90TmaGmmaWarpSpecializedFP8ILi14ENS5_IJNS4_1CILi8EEENSA_ILi1EEESC_EEENS1_35KernelTmaWarpSpecializedCooperativeEEENS5_IJNSA_ILi128EEESG_NSA_ILi64EEEEEENS_12float_e4m3_tENS5_IJlSC_lEEESJ_SK_NS4_8TiledMMAINS4_8MMA_AtomIJNS4_4SM904GMMA31MMA_64x128x32_F32E4M3E4M3_SS_TNILNSO_7ScaleInE1ELSQ_1EEEEEENS4_6LayoutINS5_IJNSA_ILi2EEESC_SC_EEENS5_IJSC_NSA_ILi0EEESW_EEEEENS5_IJNS4_10UnderscoreESZ_SZ_EEEEENS4_13SM90_TMA_LOADENS4_14ComposedLayoutINS4_7SwizzleILi2ELi4ELi3EEENS4_18smem_ptr_flag_bitsILi8EEENST_INS5_IJSB_SH_EEENS5_IJSH_SC_EEEEEEEvNS4_8identityENS4_23SM90_TMA_LOAD_MULTICASTES1B_vS1C_EENS_8epilogue10collective6detail29Sm90TmaWarpSpecializedAdapterINS1G_15DefaultEpilogueISJ_SK_SK_NS1F_6thread17LinearCombinationISJ_Li1EffLNS1K_9ScaleType4KindE0ELNS_15FloatRoundStyleE2ESJ_EENS1_15EpilogueDefaultEEEEEvvEEEEvNT_6ParamsE --------------------------
	.section	.nv.info._ZN7cutlass13device_kernelINS_4gemm6kernel13GemmUniversalIN4cute5tupleIJiiiiEEENS1_10collective13CollectiveMmaINS1_37MainloopSm90TmaGmmaWarpSpecializedFP8ILi14ENS5_IJNS4_1CILi8EEENSA_ILi1EEESC_EEENS1_35KernelTmaWarpSpecializedCooperativeEEENS5_IJNSA_ILi128EEESG_NSA_ILi64EEEEEENS_12float_e4m3_tENS5_IJlSC_lEEESJ_SK_NS4_8TiledMMAINS4_8MMA_AtomIJNS4_4SM904GMMA31MMA_64x128x32_F32E4M3E4M3_SS_TNILNSO_7ScaleInE1ELSQ_1EEEEEENS4_6LayoutINS5_IJNSA_ILi2EEESC_SC_EEENS5_IJSC_NSA_ILi0EEESW_EEEEENS5_IJNS4_10UnderscoreESZ_SZ_EEEEENS4_13SM90_TMA_LOADENS4_14ComposedLayoutINS4_7SwizzleILi2ELi4ELi3EEENS4_18smem_ptr_flag_bitsILi8EEENST_INS5_IJSB_SH_EEENS5_IJSH_SC_EEEEEEEvNS4_8identityENS4_23SM90_TMA_LOAD_MULTICASTES1B_vS1C_EENS_8epilogue10collective6detail29Sm90TmaWarpSpecializedAdapterINS1G_15DefaultEpilogueISJ_SK_SK_NS1F_6thread17LinearCombinationISJ_Li1EffLNS1K_9ScaleType4KindE0ELNS_15FloatRoundStyleE2ESJ_EENS1_15EpilogueDefaultEEEEEvvEEEEvNT_6ParamsE,"",@"SHT_CUDA_INFO"
	.sectionflags	@""
	.align	4


	//----- nvinfo : EIATTR_CUDA_API_VERSION
	.align		4
        /*0000*/ 	.byte	0x04, 0x37
        /*0002*/ 	.short	(.L_18 - .L_17)
.L_17:
        /*0004*/ 	.word	0x00000082


	//----- nvinfo : EIATTR_KPARAM_INFO
	.align		4
.L_18:
        /*0008*/ 	.byte	0x04, 0x17
        /*000a*/ 	.short	(.L_20 - .L_19)
.L_19:
        /*000c*/ 	.word	0x00000000
        /*0010*/ 	.short	0x0000
        /*0012*/ 	.short	0x0070
        /*0014*/ 	.byte	0x00, 0xf0, 0x01, 0x10


	//----- nvinfo : EIATTR_SPARSE_MMA_MASK
	.align		4
.L_20:
        /*0018*/ 	.byte	0x03, 0x50
        /*001a*/ 	.short	0x0000


	//----- nvinfo : EIATTR_MAXREG_COUNT
	.align		4
        /*001c*/ 	.byte	0x03, 0x1b
        /*001e*/ 	.short	0x00a8


	//----- nvinfo : EIATTR_NUM_BARRIERS
	.align		4
        /*0020*/ 	.byte	0x02, 0x4c
        /*0022*/ 	.byte	0x01
	.zero		1


	//----- nvinfo : EIATTR_MERCURY_ISA_VERSION
	.align		4
        /*0024*/ 	.byte	0x03, 0x5f
        /*0026*/ 	.short	0x0101


	//----- nvinfo : EIATTR_INT_WARP_WIDE_INSTR_OFFSETS
	.align		4
        /*0028*/ 	.byte	0x04, 0x31
        /*002a*/ 	.short	(.L_22 - .L_21)


	//   ....[0]....
.L_21:
        /*002c*/ 	.word	0x00000670


	//   ....[1]....
        /*0030*/ 	.word	0x000006b0


	//   ....[2]....
        /*0034*/ 	.word	0x00000810


	//----- nvinfo : EIATTR_COOP_GROUP_MASK_REGIDS
	.align		4
.L_22:
        /*0038*/ 	.byte	0x04, 0x29
        /*003a*/ 	.short	(.L_24 - .L_23)


	//   ....[0]....
.L_23:
        /*003c*/ 	.word	0xffffffff


	//   ....[1]....
        /*0040*/ 	.word	0xffffffff


	//   ....[2]....
        /*0044*/ 	.word	0xffffffff


	//   ....[3]....
        /*0048*/ 	.word	0xffffffff


	//   ....[4]....
        /*004c*/ 	.word	0xffffffff


	//   ....[5]....
        /*0050*/ 	.word	0xffffffff


	//----- nvinfo : EIATTR_COOP_GROUP_INSTR_OFFSETS
	.align		4
.L_24:
        /*0054*/ 	.byte	0x04, 0x28
        /*0056*/ 	.short	(.L_26 - .L_25)


	//   ....[0]....
.L_25:
        /*0058*/ 	.word	0x00000060


	//   ....[1]....
        /*005c*/ 	.word	0x00000070


	//   ....[2]....
        /*0060*/ 	.word	0x00000130


	//   ....[3]....
        /*0064*/ 	.word	0x00000460


	//   ....[4]....
        /*0068*/ 	.word	0x00000960


	//   ....[5]....
        /*006c*/ 	.word	0x000013e0


	//----- nvinfo : EIATTR_REG_RECONFIG
	.align		4
.L_26:
        /*0070*/ 	.byte	0x01, 0x54
	.zero		2


	//----- nvinfo : EIATTR_MBARRIER_INSTR_OFFSETS
	.align		4
        /*0074*/ 	.byte	0x04, 0x39
        /*0076*/ 	.short	(.L_28 - .L_27)


	//   ....[0]....
.L_27:
        /*0078*/ 	.word	0x00000280
        /*007c*/ 	.word	0x000000ff
        /*0080*/ 	.word	0x00000000
        /*0084*/ 	.short	0x0100
        /*0086*/ 	.byte	0x08
	.zero		1


	//   ....[1]....
        /*0088*/ 	.word	0x00000290
        /*008c*/ 	.word	0x000000ff
        /*0090*/ 	.word	0x00000070
        /*0094*/ 	.short	0x0100
        /*0096*/ 	.byte	0x08
	.zero		1


	//   ....[2]....
        /*0098*/ 	.word	0x000002a0
        /*009c*/ 	.word	0x000000ff
        /*00a0*/ 	.word	0x00000008
        /*00a4*/ 	.short	0x0100
        /*00a6*/ 	.byte	0x08
	.zero		1


	//   ....[3]....
        /*00a8*/ 	.word	0x000002b0
        /*00ac*/ 	.word	0x000000ff
        /*00b0*/ 	.word	0x00000078
        /*00b4*/ 	.short	0x0100
        /*00b6*/ 	.byte	0x08
	.zero		1


	//   ....[4]....
        /*00b8*/ 	.word	0x000002c0
        /*00bc*/ 	.word	0x000000ff
        /*00c0*/ 	.word	0x00000010
        /*00c4*/ 	.short	0x0100
        /*00c6*/ 	.byte	0x08
	.zero		1


	//   ....[5]....
        /*00c8*/ 	.word	0x000002d0
        /*00cc*/ 	.word	0x000000ff
        /*00d0*/ 	.word	0x00000080
        /*00d4*/ 	.short	0x0100
        /*00d6*/ 	.byte	0x08
	.zero		1


	//   ....[6]....
        /*00d8*/ 	.word	0x000002e0
        /*00dc*/ 	.word	0x000000ff
        /*00e0*/ 	.word	0x00000018
        /*00e4*/ 	.short	0x0100
        /*00e6*/ 	.byte	0x08
	.zero		1


	//   ....[7]....
        /*00e8*/ 	.word	0x000002f0
        /*00ec*/ 	.word	0x000000ff
        /*00f0*/ 	.word	0x00000088
        /*00f4*/ 	.short	0x0100
        /*00f6*/ 	.byte	0x08
	.zero		1


	//   ....[8]....
        /*00f8*/ 	.word	0x00000300
        /*00fc*/ 	.word	0x000000ff
        /*0100*/ 	.word	0x00000020
        /*0104*/ 	.short	0x0100
        /*0106*/ 	.byte	0x08
	.zero		1


	//   ....[9]....
        /*0108*/ 	.word	0x00000310
        /*010c*/ 	.word	0x000000ff
        /*0110*/ 	.word	0x00000090
        /*0114*/ 	.short	0x0100
        /*0116*/ 	.byte	0x08
	.zero		1


	//   ....[10]....
        /*0118*/ 	.word	0x00000320
        /*011c*/ 	.word	0x000000ff
        /*0120*/ 	.word	0x00000028
        /*0124*/ 	.short	0x0100
        /*0126*/ 	.byte	0x08
	.zero		1


	//   ....[11]....
        /*0128*/ 	.word	0x00000330
        /*012c*/ 	.word	0x000000ff
        /*0130*/ 	.word	0x00000098
        /*0134*/ 	.short	0x0100
        /*0136*/ 	.byte	0x08
	.zero		1


	//   ....[12]....
        /*0138*/ 	.word	0x00000340
        /*013c*/ 	.word	0x000000ff
        /*0140*/ 	.word	0x00000030
        /*0144*/ 	.short	0x0100
        /*0146*/ 	.byte	0x08
	.zero		1


	//   ....[13]....
        /*0148*/ 	.word	0x00000350
        /*014c*/ 	.word	0x000000ff
        /*0150*/ 	.word	0x000000a0
        /*0154*/ 	.short	0x0100
        /*0156*/ 	.byte	0x08
	.zero		1


	//   ....[14]....
        /*0158*/ 	.word	0x00000360
        /*015c*/ 	.word	0x000000ff
        /*0160*/ 	.word	0x00000038
        /*0164*/ 	.short	0x0100
        /*0166*/ 	.byte	0x08
	.zero		1


	//   ....[15]....
        /*0168*/ 	.word	0x00000370
        /*016c*/ 	.word	0x000000ff
        /*0170*/ 	.word	0x000000a8
        /*0174*/ 	.short	0x0100
        /*0176*/ 	.byte	0x08
	.zero		1


	//   ....[16]....
        /*0178*/ 	.word	0x00000380
        /*017c*/ 	.word	0x000000ff
        /*0180*/ 	.word	0x00000040
        /*0184*/ 	.short	0x0100
        /*0186*/ 	.byte	0x08
	.zero		1


	//   ....[17]....
        /*0188*/ 	.word	0x00000390
        /*018c*/ 	.word	0x000000ff
        /*0190*/ 	.word	0x000000b0
        /*0194*/ 	.short	0x0100
        /*0196*/ 	.byte	0x08
	.zero		1


	//   ....[18]....
        /*0198*/ 	.word	0x000003a0
        /*019c*/ 	.word	0x000000ff
        /*01a0*/ 	.word	0x00000048
        /*01a4*/ 	.short	0x0100
        /*01a6*/ 	.byte	0x08
	.zero		1


	//   ....[19]....
        /*01a8*/ 	.word	0x000003b0
        /*01ac*/ 	.word	0x000000ff
        /*01b0*/ 	.word	0x000000b8
        /*01b4*/ 	.short	0x0100
        /*01b6*/ 	.byte	0x08
	.zero		1


	//   ....[20]....
        /*01b8*/ 	.word	0x000003c0
        /*01bc*/ 	.word	0x000000ff
        /*01c0*/ 	.word	0x00000050
        /*01c4*/ 	.short	0x0100
        /*01c6*/ 	.byte	0x08
	.zero		1


	//   ....[21]....
        /*01c8*/ 	.word	0x000003d0
        /*01cc*/ 	.word	0x000000ff
        /*01d0*/ 	.word	0x000000c0
        /*01d4*/ 	.short	0x0100
        /*01d6*/ 	.byte	0x08
	.zero		1


	//   ....[22]....
        /*01d8*/ 	.word	0x000003e0
        /*01dc*/ 	.word	0x000000ff
        /*01e0*/ 	.word	0x00000058
        /*01e4*/ 	.short	0x0100
        /*01e6*/ 	.byte	0x08
	.zero		1


	//   ....[23]....
        /*01e8*/ 	.word	0x000003f0
        /*01ec*/ 	.word	0x000000ff
        /*01f0*/ 	.word	0x000000c8
        /*01f4*/ 	.short	0x0100
        /*01f6*/ 	.byte	0x08
	.zero		1


	//   ....[24]....
        /*01f8*/ 	.word	0x00000400
        /*01fc*/ 	.word	0x000000ff
        /*0200*/ 	.word	0x00000060
        /*0204*/ 	.short	0x0100
        /*0206*/ 	.byte	0x08
	.zero		1


	//   ....[25]....
        /*0208*/ 	.word	0x00000410
        /*020c*/ 	.word	0x000000ff
        /*0210*/ 	.word	0x000000d0
        /*0214*/ 	.short	0x0100
        /*0216*/ 	.byte	0x08
	.zero		1


	//   ....[26]....
        /*0218*/ 	.word	0x00000420
        /*021c*/ 	.word	0x000000ff
        /*0220*/ 	.word	0x00000068
        /*0224*/ 	.short	0x0100
        /*0226*/ 	.byte	0x08
	.zero		1


	//   ....[27]....
        /*0228*/ 	.word	0x00000430
        /*022c*/ 	.word	0x000000ff
        /*0230*/ 	.word	0x000000d8
        /*0234*/ 	.short	0x0100
        /*0236*/ 	.byte	0x08
	.zero		1


	//   ....[28]....
        /*0238*/ 	.word	0x00000890
        /*023c*/ 	.word	0x000000ff
        /*0240*/ 	.word	0x000000f0
        /*0244*/ 	.short	0x0100
        /*0246*/ 	.byte	0x06
	.zero		1


	//   ....[29]....
        /*0248*/ 	.word	0x00000910
        /*024c*/ 	.word	0x000000ff
        /*0250*/ 	.word	0x000000f8
        /*0254*/ 	.short	0x0100
        /*0256*/ 	.byte	0x06
	.zero		1


	//   ....[30]....
        /*0258*/ 	.word	0x00001910
        /*025c*/ 	.word	0x000000ff
        /*0260*/ 	.word	0x00000000
        /*0264*/ 	.short	0x010a
        /*0266*/ 	.byte	0x06
	.zero		1


	//   ....[31]....
        /*0268*/ 	.word	0x00001950
        /*026c*/ 	.word	0x000000ff
        /*0270*/ 	.word	0x00000000
        /*0274*/ 	.short	0x010a
        /*0276*/ 	.byte	0x06
	.zero		1


	//   ....[32]....
        /*0278*/ 	.word	0x00002280
        /*027c*/ 	.word	0x000000ff
        /*0280*/ 	.word	0x00000000
        /*0284*/ 	.short	0x010a
        /*0286*/ 	.byte	0x0c
	.zero		1


	//   ....[33]....
        /*0288*/ 	.word	0x000022c0
        /*028c*/ 	.word	0x000000ff
        /*0290*/ 	.word	0x00000000
        /*0294*/ 	.short	0x010a
        /*0296*/ 	.byte	0x0c
	.zero		1


	//   ....[34]....
        /*0298*/ 	.word	0x000028f0
        /*029c*/ 	.word	0x0000008c
        /*02a0*/ 	.word	0x00000000
        /*02a4*/ 	.short	0x0101
        /*02a6*/ 	.byte	0x3f
	.zero		1


	//   ....[35]....
        /*02a8*/ 	.word	0x00002fa0
        /*02ac*/ 	.word	0x0000000c
        /*02b0*/ 	.word	0x00000000
        /*02b4*/ 	.short	0x0101
        /*02b6*/ 	.byte	0x3f
	.zero		1


	//   ....[36]....
        /*02b8*/ 	.word	0x000088a0
        /*02bc*/ 	.word	0x00000012
        /*02c0*/ 	.word	0x00000070
        /*02c4*/ 	.short	0x010a
        /*02c6*/ 	.byte	0x3f
	.zero		1


	//   ....[37]....
        /*02c8*/ 	.word	0x00008c20
        /*02cc*/ 	.word	0x00000008
        /*02d0*/ 	.word	0x000000f8
        /*02d4*/ 	.short	0x0101
        /*02d6*/ 	.byte	0x3f
	.zero		1


	//   ....[38]....
        /*02d8*/ 	.word	0x00009340
        /*02dc*/ 	.word	0x00000007
        /*02e0*/ 	.word	0x00000000
        /*02e4*/ 	.short	0x010a
        /*02e6*/ 	.byte	0x3f
	.zero		1


	//   ....[39]....
        /*02e8*/ 	.word	0x000093c0
        /*02ec*/ 	.word	0x00000009
        /*02f0*/ 	.word	0x00000000
        /*02f4*/ 	.short	0x010a
        /*02f6*/ 	.byte	0x3f
	.zero		1


	//   ....[40]....
        /*02f8*/ 	.word	0x00009450
        /*02fc*/ 	.word	0x00000006
        /*0300*/ 	.word	0x00000000
        /*0304*/ 	.short	0x010a
        /*0306*/ 	.byte	0x3f
	.zero		1


	//   ....[41]....
        /*0308*/ 	.word	0x000094e0
        /*030c*/ 	.word	0x00000009
        /*0310*/ 	.word	0x00000000
        /*0314*/ 	.short	0x010a
        /*0316*/ 	.byte	0x3f
	.zero		1


	//   ....[42]....
        /*0318*/ 	.word	0x00009570
        /*031c*/ 	.word	0x00000006
        /*0320*/ 	.word	0x00000000
        /*0324*/ 	.short	0x010a
        /*0326*/ 	.byte	0x3f
	.zero		1


	//   ....[43]....
        /*0328*/ 	.word	0x00009600
        /*032c*/ 	.word	0x00000009
        /*0330*/ 	.word	0x00000000
        /*0334*/ 	.short	0x010a
        /*0336*/ 	.byte	0x3f
	.zero		1


	//   ....[44]....
        /*0338*/ 	.word	0x00009690
        /*033c*/ 	.word	0x00000006
        /*0340*/ 	.word	0x00000000
        /*0344*/ 	.short	0x010a
        /*0346*/ 	.byte	0x3f
	.zero		1


	//   ....[45]....
        /*0348*/ 	.word	0x00009720
        /*034c*/ 	.word	0x00000009
        /*0350*/ 	.word	0x00000000
        /*0354*/ 	.short	0x010a
        /*0356*/ 	.byte	0x3f
	.zero		1


	//   ....[46]....
        /*0358*/ 	.word	0x000097b0
        /*035c*/ 	.word	0x00000006
        /*0360*/ 	.word	0x00000000
        /*0364*/ 	.short	0x010a
        /*0366*/ 	.byte	0x3f
	.zero		1


	//   ....[47]....
        /*0368*/ 	.word	0x00009840
        /*036c*/ 	.word	0x00000009
        /*0370*/ 	.word	0x00000000
        /*0374*/ 	.short	0x010a
        /*0376*/ 	.byte	0x3f
	.zero		1


	//   ....[48]....
        /*0378*/ 	.word	0x000098d0
        /*037c*/ 	.word	0x00000006
        /*0380*/ 	.word	0x00000000
        /*0384*/ 	.short	0x010a
        /*0386*/ 	.byte	0x3f
	.zero		1


	//   ....[49]....
        /*0388*/ 	.word	0x00009960
        /*038c*/ 	.word	0x00000009
        /*0390*/ 	.word	0x00000000
        /*0394*/ 	.short	0x010a
        /*0396*/ 	.byte	0x3f
	.zero		1


	//   ....[50]....
        /*0398*/ 	.word	0x000099f0
        /*039c*/ 	.word	0x00000006
        /*03a0*/ 	.word	0x00000000
        /*03a4*/ 	.short	0x010a
        /*03a6*/ 	.byte	0x3f
	.zero		1


	//   ....[51]....
        /*03a8*/ 	.word	0x00009a80
        /*03ac*/ 	.word	0x00000003
        /*03b0*/ 	.word	0x00000000
        /*03b4*/ 	.short	0x010a
        /*03b6*/ 	.byte	0x3f
	.zero		1


	//   ....[52]....
        /*03b8*/ 	.word	0x00009af0
        /*03bc*/ 	.word	0x0000000d
        /*03c0*/ 	.word	0x00000000
        /*03c4*/ 	.short	0x010a
        /*03c6*/ 	.byte	0x3f
	.zero		1


	//   ....[53]....
        /*03c8*/ 	.word	0x00009b50
        /*03cc*/ 	.word	0x00000091
        /*03d0*/ 	.word	0x00000000
        /*03d4*/ 	.short	0x010a
        /*03d6*/ 	.byte	0x3f
	.zero		1


	//   ....[54]....
        /*03d8*/ 	.word	0x00009c20
        /*03dc*/ 	.word	0x00000012
        /*03e0*/ 	.word	0x00000070
        /*03e4*/ 	.short	0x010a
        /*03e6*/ 	.byte	0x3f
	.zero		1


	//   ....[55]....
        /*03e8*/ 	.word	0x00009cf0
        /*03ec*/ 	.word	0x00000007
        /*03f0*/ 	.word	0x00000000
        /*03f4*/ 	.short	0x010a
        /*03f6*/ 	.byte	0x3f
	.zero		1


	//   ....[56]....
        /*03f8*/ 	.word	0x00009d40
        /*03fc*/ 	.word	0x00000009
        /*0400*/ 	.word	0x00000000
        /*0404*/ 	.short	0x010a
        /*0406*/ 	.byte	0x3f
	.zero		1


	//   ....[57]....
        /*0408*/ 	.word	0x00009d90
        /*040c*/ 	.word	0x00000006
        /*0410*/ 	.word	0x00000000
        /*0414*/ 	.short	0x010a
        /*0416*/ 	.byte	0x3f
	.zero		1


	//   ....[58]....
        /*0418*/ 	.word	0x00009de0
        /*041c*/ 	.word	0x00000009
        /*0420*/ 	.word	0x00000000
        /*0424*/ 	.short	0x010a
        /*0426*/ 	.byte	0x3f
	.zero		1


	//   ....[59]....
        /*0428*/ 	.word	0x00009e30
        /*042c*/ 	.word	0x00000006
        /*0430*/ 	.word	0x00000000
        /*0434*/ 	.short	0x010a
        /*0436*/ 	.byte	0x3f
	.zero		1


	//   ....[60]....
        /*0438*/ 	.word	0x00009e80
        /*043c*/ 	.word	0x00000009
        /*0440*/ 	.word	0x00000000
        /*0444*/ 	.short	0x010a
        /*0446*/ 	.byte	0x3f
	.zero		1


	//   ....[61]....
        /*0448*/ 	.word	0x00009ed0
        /*044c*/ 	.word	0x00000006
        /*0450*/ 	.word	0x00000000
        /*0454*/ 	.short	0x010a
        /*0456*/ 	.byte	0x3f
	.zero		1


	//   ....[62]....
        /*0458*/ 	.word	0x00009f20
        /*045c*/ 	.word	0x00000009
        /*0460*/ 	.word	0x00000000
        /*0464*/ 	.short	0x010a
        /*0466*/ 	.byte	0x3f
	.zero		1


	//   ....[63]....
        /*0468*/ 	.word	0x00009f70
        /*046c*/ 	.word	0x00000006
        /*0470*/ 	.word	0x00000000
        /*0474*/ 	.short	0x010a
        /*0476*/ 	.byte	0x3f
	.zero		1


	//   ....[64]....
        /*0478*/ 	.word	0x00009fc0
        /*047c*/ 	.word	0x00000009
        /*0480*/ 	.word	0x00000000
        /*0484*/ 	.short	0x010a
        /*0486*/ 	.byte	0x3f
	.zero		1


	//   ....[65]....
        /*0488*/ 	.word	0x0000a010
        /*048c*/ 	.word	0x00000006
        /*0490*/ 	.word	0x00000000
        /*0494*/ 	.short	0x010a
        /*0496*/ 	.byte	0x3f
	.zero		1


	//   ....[66]....
        /*0498*/ 	.word	0x0000a060
        /*049c*/ 	.word	0x00000009
        /*04a0*/ 	.word	0x00000000
        /*04a4*/ 	.short	0x010a
        /*04a6*/ 	.byte	0x3f
	.zero		1


	//   ....[67]....
        /*04a8*/ 	.word	0x0000a0b0
        /*04ac*/ 	.word	0x00000006
        /*04b0*/ 	.word	0x00000000
        /*04b4*/ 	.short	0x010a
        /*04b6*/ 	.byte	0x3f
	.zero		1


	//----- nvinfo : EIATTR_NUM_MBARRIERS
	.align		4
.L_28:
        /*04b8*/ 	.byte	0x03, 0x38
        /*04ba*/ 	.short	0x001e


	//----- nvinfo : EIATTR_EXIT_INSTR_OFFSETS
	.align		4
        /*04bc*/ 	.byte	0x04, 0x1c
        /*04be*/ 	.short	(.L_30 - .L_29)


	//   ....[0]....
.L_29:
        /*04c0*/ 	.word	0x00000ac0


	//   ....[1]....
        /*04c4*/ 	.word	0x000012b0


	//   ....[2]....
        /*04c8*/ 	.word	0x00007fc0


	//   ....[3]....
        /*04cc*/ 	.word	0x00008520


	//   ....[4]....
        /*04d0*/ 	.word	0x00009ad0


	//----- nvinfo : EIATTR_MAX_THREADS
	.align		4
.L_30:
        /*04d4*/ 	.byte	0x04, 0x05
        /*04d6*/ 	.short	(.L_32 - .L_31)
.L_31:
        /*04d8*/ 	.word	0x00000180
        /*04dc*/ 	.word	0x00000001
        /*04e0*/ 	.word	0x00000001


	//----- nvinfo : EIATTR_CRS_STACK_SIZE
	.align		4
.L_32:
        /*04e4*/ 	.byte	0x04, 0x1e
        /*04e6*/ 	.short	(.L_34 - .L_33)
.L_33:
        /*04e8*/ 	.word	0x00000000


	//----- nvinfo : EIATTR_CBANK_PARAM_SIZE
	.align		4
.L_34:
        /*04ec*/ 	.byte	0x03, 0x19
        /*04ee*/ 	.short	0x0470


	//----- nvinfo : EIATTR_PARAM_CBANK
	.align		4
        /*04f0*/ 	.byte	0x04, 0x0a
        /*04f2*/ 	.short	(.L_36 - .L_35)
	.align		4
.L_35:
        /*04f4*/ 	.word	index@(.nv.constant0._ZN7cutlass13device_kernelINS_4gemm6kernel13GemmUniversalIN4cute5tupleIJiiiiEEENS1_10collective13CollectiveMmaINS1_37MainloopSm90TmaGmmaWarpSpecializedFP8ILi14ENS5_IJNS4_1CILi8EEENSA_ILi1EEESC_EEENS1_35KernelTmaWarpSpecializedCooperativeEEENS5_IJNSA_ILi128EEESG_NSA_ILi64EEEEEENS_12float_e4m3_tENS5_IJlSC_lEEESJ_SK_NS4_8TiledMMAINS4_8MMA_AtomIJNS4_4SM904GMMA31MMA_64x128x32_F32E4M3E4M3_SS_TNILNSO_7ScaleInE1ELSQ_1EEEEEENS4_6LayoutINS5_IJNSA_ILi2EEESC_SC_EEENS5_IJSC_NSA_ILi0EEESW_EEEEENS5_IJNS4_10UnderscoreESZ_SZ_EEEEENS4_13SM90_TMA_LOADENS4_14ComposedLayoutINS4_7SwizzleILi2ELi4ELi3EEENS4_18smem_ptr_flag_bitsILi8EEENST_INS5_IJSB_SH_EEENS5_IJSH_SC_EEEEEEEvNS4_8identityENS4_23SM90_TMA_LOAD_MULTICASTES1B_vS1C_EENS_8epilogue10collective6detail29Sm90TmaWarpSpecializedAdapterINS1G_15DefaultEpilogueISJ_SK_SK_NS1F_6thread17LinearCombinationISJ_Li1EffLNS1K_9ScaleType4KindE0ELNS_15FloatRoundStyleE2ESJ_EENS1_15EpilogueDefaultEEEEEvvEEEEvNT_6ParamsE)
        /*04f8*/ 	.short	0x0210
        /*04fa*/ 	.short	0x0470


	//----- nvinfo : EIATTR_SW_WAR
	.align		4
.L_36:
        /*04fc*/ 	.byte	0x04, 0x36
        /*04fe*/ 	.short	(.L_38 - .L_37)
.L_37:
        /*0500*/ 	.word	0x00000008
.L_38:


//--------------------- .nv.callgraph             --------------------------
	.section	.nv.callgraph,"",@"SHT_CUDA_CALLGRAPH"
	.align	4
	.sectionentsize	8
	.align		4
        /*0000*/ 	.word	0x00000000
	.align		4
        /*0004*/ 	.word	0xffffffff
	.align		4
        /*0008*/ 	.word	0x00000000
	.align		4
        /*000c*/ 	.word	0xfffffffe
	.align		4
        /*0010*/ 	.word	0x00000000
	.align		4
        /*0014*/ 	.word	0xfffffffd
	.align		4
        /*0018*/ 	.word	0x00000000
	.align		4
        /*001c*/ 	.word	0xfffffffc


//--------------------- .nv.constant4             --------------------------
	.section	.nv.constant4,"a",@progbits
	.align	8
	.align		8
.nv.constant4:
        /*0000*/ 	.dword	_ZN40_INTERNAL_4610c3bd_4_k_cu_d9a93c67_334404cuda3std3__45__cpo5beginE
	.align		8
        /*0008*/ 	.dword	_ZN40_INTERNAL_4610c3bd_4_k_cu_d9a93c67_334404cuda3std3__45__cpo3endE
	.align		8
        /*0010*/ 	.dword	_ZN40_INTERNAL_4610c3bd_4_k_cu_d9a93c67_334404cuda3std3__45__cpo6cbeginE
	.align		8
        /*0018*/ 	.dword	_ZN40_INTERNAL_4610c3bd_4_k_cu_d9a93c67_334404cuda3std3__45__cpo4cendE
	.align		8
        /*0020*/ 	.dword	_ZN40_INTERNAL_4610c3bd_4_k_cu_d9a93c67_334404cuda3std3__442_GLOBAL__N__4610c3bd_4_k_cu_d9a93c67_334406ignoreE
	.align		8
        /*0028*/ 	.dword	_ZN40_INTERNAL_4610c3bd_4_k_cu_d9a93c67_334404cuda3std3__419piecewise_constructE
	.align		8
        /*0030*/ 	.dword	_ZN40_INTERNAL_4610c3bd_4_k_cu_d9a93c67_334404cuda3std3__48in_placeE
	.align		8
        /*0038*/ 	.dword	_ZN40_INTERNAL_4610c3bd_4_k_cu_d9a93c67_334404cuda3std6ranges3__45__cpo4swapE
	.align		8
        /*0040*/ 	.dword	_ZN40_INTERNAL_4610c3bd_4_k_cu_d9a93c67_334404cuda3std6ranges3__45__cpo9iter_moveE
	.align		8
        /*0048*/ 	.dword	_ZN40_INTERNAL_4610c3bd_4_k_cu_d9a93c67_334404cute7productE
	.align		8
        /*0050*/ 	.dword	_ZN40_INTERNAL_4610c3bd_4_k_cu_d9a93c67_334404cute1_E


//--------------------- .text._ZN7cutlass13device_kernelINS_4gemm6kernel13GemmUniversalIN4cute5tupleIJiiiiEEENS1_10collective13CollectiveMmaINS1_37MainloopSm90TmaGmmaWarpSpecializedFP8ILi14ENS5_IJNS4_1CILi8EEENSA_ILi1EEESC_EEENS1_35KernelTmaWarpSpecializedCooperativeEEENS5_IJNSA_ILi128EEESG_NSA_ILi64EEEEEENS_12float_e4m3_tENS5_IJlSC_lEEESJ_SK_NS4_8TiledMMAINS4_8MMA_AtomIJNS4_4SM904GMMA31MMA_64x128x32_F32E4M3E4M3_SS_TNILNSO_7ScaleInE1ELSQ_1EEEEEENS4_6LayoutINS5_IJNSA_ILi2EEESC_SC_EEENS5_IJSC_NSA_ILi0EEESW_EEEEENS5_IJNS4_10UnderscoreESZ_SZ_EEEEENS4_13SM90_TMA_LOADENS4_14ComposedLayoutINS4_7SwizzleILi2ELi4ELi3EEENS4_18smem_ptr_flag_bitsILi8EEENST_INS5_IJSB_SH_EEENS5_IJSH_SC_EEEEEEEvNS4_8identityENS4_23SM90_TMA_LOAD_MULTICASTES1B_vS1C_EENS_8epilogue10collective6detail29Sm90TmaWarpSpecializedAdapterINS1G_15DefaultEpilogueISJ_SK_SK_NS1F_6thread17LinearCombinationISJ_Li1EffLNS1K_9ScaleType4KindE0ELNS_15FloatRoundStyleE2ESJ_EENS1_15EpilogueDefaultEEEEEvvEEEEvNT_6ParamsE --------------------------
	.section	.text._ZN7cutlass13device_kernelINS_4gemm6kernel13GemmUniversalIN4cute5tupleIJiiiiEEENS1_10collective13CollectiveMmaINS1_37MainloopSm90TmaGmmaWarpSpecializedFP8ILi14ENS5_IJNS4_1CILi8EEENSA_ILi1EEESC_EEENS1_35KernelTmaWarpSpecializedCooperativeEEENS5_IJNSA_ILi128EEESG_NSA_ILi64EEEEEENS_12float_e4m3_tENS5_IJlSC_lEEESJ_SK_NS4_8TiledMMAINS4_8MMA_AtomIJNS4_4SM904GMMA31MMA_64x128x32_F32E4M3E4M3_SS_TNILNSO_7ScaleInE1ELSQ_1EEEEEENS4_6LayoutINS5_IJNSA_ILi2EEESC_SC_EEENS5_IJSC_NSA_ILi0EEESW_EEEEENS5_IJNS4_10UnderscoreESZ_SZ_EEEEENS4_13SM90_TMA_LOADENS4_14ComposedLayoutINS4_7SwizzleILi2ELi4ELi3EEENS4_18smem_ptr_flag_bitsILi8EEENST_INS5_IJSB_SH_EEENS5_IJSH_SC_EEEEEEEvNS4_8identityENS4_23SM90_TMA_LOAD_MULTICASTES1B_vS1C_EENS_8epilogue10collective6detail29Sm90TmaWarpSpecializedAdapterINS1G_15DefaultEpilogueISJ_SK_SK_NS1F_6thread17LinearCombinationISJ_Li1EffLNS1K_9ScaleType4KindE0ELNS_15FloatRoundStyleE2ESJ_EENS1_15EpilogueDefaultEEEEEvvEEEEvNT_6ParamsE,"ax",@progbits
	.align	128
.text._ZN7cutlass13device_kernelINS_4gemm6kernel13GemmUniversalIN4cute5tupleIJiiiiEEENS1_10collective13CollectiveMmaINS1_37MainloopSm90TmaGmmaWarpSpecializedFP8ILi14ENS5_IJNS4_1CILi8EEENSA_ILi1EEESC_EEENS1_35KernelTmaWarpSpecializedCooperativeEEENS5_IJNSA_ILi128EEESG_NSA_ILi64EEEEEENS_12float_e4m3_tENS5_IJlSC_lEEESJ_SK_NS4_8TiledMMAINS4_8MMA_AtomIJNS4_4SM904GMMA31MMA_64x128x32_F32E4M3E4M3_SS_TNILNSO_7ScaleInE1ELSQ_1EEEEEENS4_6LayoutINS5_IJNSA_ILi2EEESC_SC_EEENS5_IJSC_NSA_ILi0EEESW_EEEEENS5_IJNS4_10UnderscoreESZ_SZ_EEEEENS4_13SM90_TMA_LOADENS4_14ComposedLayoutINS4_7SwizzleILi2ELi4ELi3EEENS4_18smem_ptr_flag_bitsILi8EEENST_INS5_IJSB_SH_EEENS5_IJSH_SC_EEEEEEEvNS4_8identityENS4_23SM90_TMA_LOAD_MULTICASTES1B_vS1C_EENS_8epilogue10collective6detail29Sm90TmaWarpSpecializedAdapterINS1G_15DefaultEpilogueISJ_SK_SK_NS1F_6thread17LinearCombinationISJ_Li1EffLNS1K_9ScaleType4KindE0ELNS_15FloatRoundStyleE2ESJ_EENS1_15EpilogueDefaultEEEEEvvEEEEvNT_6ParamsE:
        .type           _ZN7cutlass13device_kernelINS_4gemm6kernel13GemmUniversalIN4cute5tupleIJiiiiEEENS1_10collective13CollectiveMmaINS1_37MainloopSm90TmaGmmaWarpSpecializedFP8ILi14ENS5_IJNS4_1CILi8EEENSA_ILi1EEESC_EEENS1_35KernelTmaWarpSpecializedCooperativeEEENS5_IJNSA_ILi128EEESG_NSA_ILi64EEEEEENS_12float_e4m3_tENS5_IJlSC_lEEESJ_SK_NS4_8TiledMMAINS4_8MMA_AtomIJNS4_4SM904GMMA31MMA_64x128x32_F32E4M3E4M3_SS_TNILNSO_7ScaleInE1ELSQ_1EEEEEENS4_6LayoutINS5_IJNSA_ILi2EEESC_SC_EEENS5_IJSC_NSA_ILi0EEESW_EEEEENS5_IJNS4_10UnderscoreESZ_SZ_EEEEENS4_13SM90_TMA_LOADENS4_14ComposedLayoutINS4_7SwizzleILi2ELi4ELi3EEENS4_18smem_ptr_flag_bitsILi8EEENST_INS5_IJSB_SH_EEENS5_IJSH_SC_EEEEEEEvNS4_8identityENS4_23SM90_TMA_LOAD_MULTICASTES1B_vS1C_EENS_8epilogue10collective6detail29Sm90TmaWarpSpecializedAdapterINS1G_15DefaultEpilogueISJ_SK_SK_NS1F_6thread17LinearCombinationISJ_Li1EffLNS1K_9ScaleType4KindE0ELNS_15FloatRoundStyleE2ESJ_EENS1_15EpilogueDefaultEEEEEvvEEEEvNT_6ParamsE,@function
        .size           _ZN7cutlass13device_kernelINS_4gemm6kernel13GemmUniversalIN4cute5tupleIJiiiiEEENS1_10collective13CollectiveMmaINS1_37MainloopSm90TmaGmmaWarpSpecializedFP8ILi14ENS5_IJNS4_1CILi8EEENSA_ILi1EEESC_EEENS1_35KernelTmaWarpSpecializedCooperativeEEENS5_IJNSA_ILi128EEESG_NSA_ILi64EEEEEENS_12float_e4m3_tENS5_IJlSC_lEEESJ_SK_NS4_8TiledMMAINS4_8MMA_AtomIJNS4_4SM904GMMA31MMA_64x128x32_F32E4M3E4M3_SS_TNILNSO_7ScaleInE1ELSQ_1EEEEEENS4_6LayoutINS5_IJNSA_ILi2EEESC_SC_EEENS5_IJSC_NSA_ILi0EEESW_EEEEENS5_IJNS4_10UnderscoreESZ_SZ_EEEEENS4_13SM90_TMA_LOADENS4_14ComposedLayoutINS4_7SwizzleILi2ELi4ELi3EEENS4_18smem_ptr_flag_bitsILi8EEENST_INS5_IJSB_SH_EEENS5_IJSH_SC_EEEEEEEvNS4_8identityENS4_23SM90_TMA_LOAD_MULTICASTES1B_vS1C_EENS_8epilogue10collective6detail29Sm90TmaWarpSpecializedAdapterINS1G_15DefaultEpilogueISJ_SK_SK_NS1F_6thread17LinearCombinationISJ_Li1EffLNS1K_9ScaleType4KindE0ELNS_15FloatRoundStyleE2ESJ_EENS1_15EpilogueDefaultEEEEEvvEEEEvNT_6ParamsE,(.L_x_227 - _ZN7cutlass13device_kernelINS_4gemm6kernel13GemmUniversalIN4cute5tupleIJiiiiEEENS1_10collective13CollectiveMmaINS1_37MainloopSm90TmaGmmaWarpSpecializedFP8ILi14ENS5_IJNS4_1CILi8EEENSA_ILi1EEESC_EEENS1_35KernelTmaWarpSpecializedCooperativeEEENS5_IJNSA_ILi128EEESG_NSA_ILi64EEEEEENS_12float_e4m3_tENS5_IJlSC_lEEESJ_SK_NS4_8TiledMMAINS4_8MMA_AtomIJNS4_4SM904GMMA31MMA_64x128x32_F32E4M3E4M3_SS_TNILNSO_7ScaleInE1ELSQ_1EEEEEENS4_6LayoutINS5_IJNSA_ILi2EEESC_SC_EEENS5_IJSC_NSA_ILi0EEESW_EEEEENS5_IJNS4_10UnderscoreESZ_SZ_EEEEENS4_13SM90_TMA_LOADENS4_14ComposedLayoutINS4_7SwizzleILi2ELi4ELi3EEENS4_18smem_ptr_flag_bitsILi8EEENST_INS5_IJSB_SH_EEENS5_IJSH_SC_EEEEEEEvNS4_8identityENS4_23SM90_TMA_LOAD_MULTICASTES1B_vS1C_EENS_8epilogue10collective6detail29Sm90TmaWarpSpecializedAdapterINS1G_15DefaultEpilogueISJ_SK_SK_NS1F_6thread17LinearCombinationISJ_Li1EffLNS1K_9ScaleType4KindE0ELNS_15FloatRoundStyleE2ESJ_EENS1_15EpilogueDefaultEEEEEvvEEEEvNT_6ParamsE)
        .other          _ZN7cutlass13device_kernelINS_4gemm6kernel13GemmUniversalIN4cute5tupleIJiiiiEEENS1_10collective13CollectiveMmaINS1_37MainloopSm90TmaGmmaWarpSpecializedFP8ILi14ENS5_IJNS4_1CILi8EEENSA_ILi1EEESC_EEENS1_35KernelTmaWarpSpecializedCooperativeEEENS5_IJNSA_ILi128EEESG_NSA_ILi64EEEEEENS_12float_e4m3_tENS5_IJlSC_lEEESJ_SK_NS4_8TiledMMAINS4_8MMA_AtomIJNS4_4SM904GMMA31MMA_64x128x32_F32E4M3E4M3_SS_TNILNSO_7ScaleInE1ELSQ_1EEEEEENS4_6LayoutINS5_IJNSA_ILi2EEESC_SC_EEENS5_IJSC_NSA_ILi0EEESW_EEEEENS5_IJNS4_10UnderscoreESZ_SZ_EEEEENS4_13SM90_TMA_LOADENS4_14ComposedLayoutINS4_7SwizzleILi2ELi4ELi3EEENS4_18smem_ptr_flag_bitsILi8EEENST_INS5_IJSB_SH_EEENS5_IJSH_SC_EEEEEEEvNS4_8identityENS4_23SM90_TMA_LOAD_MULTICASTES1B_vS1C_EENS_8epilogue10collective6detail29Sm90TmaWarpSpecializedAdapterINS1G_15DefaultEpilogueISJ_SK_SK_NS1F_6thread17LinearCombinationISJ_Li1EffLNS1K_9ScaleType4KindE0ELNS_15FloatRoundStyleE2ESJ_EENS1_15EpilogueDefaultEEEEEvvEEEEvNT_6ParamsE,@"STO_CUDA_ENTRY STV_DEFAULT"
_ZN7cutlass13device_kernelINS_4gemm6kernel13GemmUniversalIN4cute5tupleIJiiiiEEENS1_10collective13CollectiveMmaINS1_37MainloopSm90TmaGmmaWarpSpecializedFP8ILi14ENS5_IJNS4_1CILi8EEENSA_ILi1EEESC_EEENS1_35KernelTmaWarpSpecializedCooperativeEEENS5_IJNSA_ILi128EEESG_NSA_ILi64EEEEEENS_12float_e4m3_tENS5_IJlSC_lEEESJ_SK_NS4_8TiledMMAINS4_8MMA_AtomIJNS4_4SM904GMMA31MMA_64x128x32_F32E4M3E4M3_SS_TNILNSO_7ScaleInE1ELSQ_1EEEEEENS4_6LayoutINS5_IJNSA_ILi2EEESC_SC_EEENS5_IJSC_NSA_ILi0EEESW_EEEEENS5_IJNS4_10UnderscoreESZ_SZ_EEEEENS4_13SM90_TMA_LOADENS4_14ComposedLayoutINS4_7SwizzleILi2ELi4ELi3EEENS4_18smem_ptr_flag_bitsILi8EEENST_INS5_IJSB_SH_EEENS5_IJSH_SC_EEEEEEEvNS4_8identityENS4_23SM90_TMA_LOAD_MULTICASTES1B_vS1C_EENS_8epilogue10collective6detail29Sm90TmaWarpSpecializedAdapterINS1G_15DefaultEpilogueISJ_SK_SK_NS1F_6thread17LinearCombinationISJ_Li1EffLNS1K_9ScaleType4KindE0ELNS_15FloatRoundStyleE2ESJ_EENS1_15EpilogueDefaultEEEEEvvEEEEvNT_6ParamsE:
[----:B------:R-:W-:Y:S01]  /*0000*/  LDC R1, c[0x0][0x28] ;  /* 0x00000a00ff017b82 */ /* 0x000fe20000000800 */
[----:B------:R-:W0:Y:S01]  /*0010*/  S2R R0, SR_TID.X ;  /* 0x0000000000007919 */ /* 0x000e220000002100 */
[----:B------:R-:W-:Y:S01]  /*0020*/  ELECT P0, URZ, PT ;  /* 0x00000000003f782f */ /* 0x000fe20003800000 */
[----:B------:R-:W-:Y:S01]  /*0030*/  BSSY B0, `(.L_x_0) ;  /* 0x000000f000007945 */ /* 0x000fe20003800000 */
[--C-:B0-----:R-:W-:Y:S02]  /*0040*/  SHF.R.U32.HI R2, RZ, 0x5, R0.reuse ;  /* 0x00000005ff027819 */ /* 0x101fe40000011600 */
[----:B------:R-:W-:-:S03]  /*0050*/  SHF.R.U32.HI R3, RZ, 0x7, R0 ;  /* 0x00000007ff037819 */ /* 0x000fc60000011600 */
[----:B------:R-:W0:Y:S04]  /*0060*/  SHFL.IDX PT, R7, R2, RZ, 0x1f ;  /* 0x00001fff02077589 */ /* 0x000e2800000e0000 */
[----:B------:R-:W1:Y:S01]  /*0070*/  SHFL.IDX PT, R3, R3, RZ, 0x1f ;  /* 0x00001fff03037589 */ /* 0x000e6200000e0000 */
[----:B0-----:R-:W-:-:S13]  /*0080*/  ISETP.NE.OR P0, PT, R7, RZ, !P0 ;  /* 0x000000ff0700720c */ /* 0x001fda0004705670 */
[----:B-1----:R-:W-:Y:S05]  /*0090*/  @P0 BRA `(.L_x_1) ;  /* 0x0000000000200947 */ /* 0x002fea0003800000 */
[----:B------:R-:W-:Y:S02]  /*00a0*/  ULDC.64 UR4, c[0x0][0x198] ;  /* 0x0000660000047ab9 */ /* 0x000fe40000000a00 */
[----:B------:R-:W-:Y:S02]  /*00b0*/  UIADD3 UR6, UP0, UR4, 0xf0, URZ ;  /* 0x000000f004067890 */ /* 0x000fe4000ff1e03f */
[----:B------:R-:W-:Y:S02]  /*00c0*/  UIADD3 UR4, UP1, UR4, 0x1f0, URZ ;  /* 0x000001f004047890 */ /* 0x000fe4000ff3e03f */
[----:B------:R-:W-:Y:S02]  /*00d0*/  UIADD3.X UR7, URZ, UR5, URZ, UP0, !UPT ;  /* 0x000000053f077290 */ /* 0x000fe400087fe43f */
[----:B------:R-:W-:-:S07]  /*00e0*/  UIADD3.X UR5, URZ, UR5, URZ, UP1, !UPT ;  /* 0x000000053f057290 */ /* 0x000fce0008ffe43f */
[----:B------:R0:W-:Y:S02]  /*00f0*/  UTMACCTL.PF [UR6] ;  /* 0x00000000060079b9 */ /* 0x0001e40008040000 */
[----:B------:R0:W-:Y:S02]  /*0100*/  UTMACCTL.PF [UR4] ;  /* 0x00000000040079b9 */ /* 0x0001e40008040000 */
[----:B0-----:R-:W-:Y:S01]  /*0110*/  NOP ;  /* 0x0000000000007918 */ /* 0x001fe20000000000 */
.L_x_1:
[----:B------:R-:W-:Y:S05]  /*0120*/  BSYNC B0 ;  /* 0x0000000000007941 */ /* 0x000fea0003800000 */
.L_x_0:
[----:B------:R-:W0:Y:S01]  /*0130*/  SHFL.IDX PT, R4, R2, RZ, 0x1f ;  /* 0x00001fff02047589 */ /* 0x000e2200000e0000 */
[----:B------:R-:W-:-:S04]  /*0140*/  SHF.R.S32.HI R5, RZ, 0x1f, R0 ;  /* 0x0000001fff057819 */ /* 0x000fc80000011400 */
[----:B------:R-:W-:-:S04]  /*0150*/  LEA.HI R5, R5, R0, RZ, 0x7 ;  /* 0x0000000005057211 */ /* 0x000fc800078f38ff */
[----:B------:R-:W-:Y:S02]  /*0160*/  LOP3.LUT R5, R5, 0xffffff80, RZ, 0xc0, !PT ;  /* 0xffffff8005057812 */ /* 0x000fe400078ec0ff */
[----:B0-----:R-:W-:-:S13]  /*0170*/  ISETP.NE.AND P0, PT, R4, RZ, PT ;  /* 0x000000ff0400720c */ /* 0x001fda0003f05270 */
[----:B------:R-:W-:Y:S05]  /*0180*/  @P0 BRA `(.L_x_2) ;  /* 0x0000000000b40947 */ /* 0x000fea0003800000 */
[----:B------:R-:W-:Y:S01]  /*0190*/  ELECT P0, URZ, PT ;  /* 0x00000000003f782f */ /* 0x000fe20003800000 */
[----:B------:R-:W-:-:S12]  /*01a0*/  BSSY B0, `(.L_x_2) ;  /* 0x000002b000007945 */ /* 0x000fd80003800000 */
[----:B------:R-:W-:Y:S05]  /*01b0*/  @!P0 BRA `(.L_x_3) ;  /* 0x0000000000a48947 */ /* 0x000fea0003800000 */
[----:B------:R-:W0:Y:S01]  /*01c0*/  S2UR UR8, SR_CgaCtaId ;  /* 0x00000000000879c3 */ /* 0x000e220000008800 */
[----:B------:R-:W-:Y:S01]  /*01d0*/  UMOV UR4, 0x400 ;  /* 0x0000040000047882 */ /* 0x000fe20000000000 */
[----:B------:R-:W-:Y:S01]  /*01e0*/  UMOV UR5, 0x1 ;  /* 0x0000000100057882 */ /* 0x000fe20000000000 */
[----:B------:R-:W-:Y:S02]  /*01f0*/  UMOV UR6, 0x10 ;  /* 0x0000001000067882 */ /* 0x000fe40000000000 */
[----:B------:R-:W-:-:S04]  /*0200*/  UIADD3 UR6, -UR6, 0x100000, URZ ;  /* 0x0010000006067890 */ /* 0x000fc8000fffe13f */
[----:B------:R-:W-:Y:S02]  /*0210*/  USHF.L.U32 UR7, UR6, 0xb, URZ ;  /* 0x0000000b06077899 */ /* 0x000fe4000800063f */
[----:B------:R-:W-:Y:S02]  /*0220*/  USHF.L.U32 UR6, UR6, 0x1, URZ ;  /* 0x0000000106067899 */ /* 0x000fe4000800063f */
[----:B0-----:R-:W-:Y:S02]  /*0230*/  ULEA UR8, UR8, UR4, 0x18 ;  /* 0x0000000408087291 */ /* 0x001fe4000f8ec03f */
[----:B------:R-:W-:-:S04]  /*0240*/  UIADD3 UR4, -UR5, 0x100000, URZ ;  /* 0x0010000005047890 */ /* 0x000fc8000fffe13f */
[----:B------:R-:W-:Y:S02]  /*0250*/  USHF.L.U32 UR5, UR4, 0xb, URZ ;  /* 0x0000000b04057899 */ /* 0x000fe4000800063f */
[----:B------:R-:W-:Y:S01]  /*0260*/  USHF.L.U32 UR4, UR4, 0x1, URZ ;  /* 0x0000000104047899 */ /* 0x000fe2000800063f */
[----:B------:R-:W0:Y:S11]  /*0270*/  FENCE.VIEW.ASYNC.S ;  /* 0x00000000000073c6 */ /* 0x000e360000000000 */
[----:B0-----:R0:W1:Y:S01]  /*0280*/  SYNCS.EXCH.64 URZ, [UR8], UR4 ;  /* 0x00000004083f75b2 */ /* 0x0010620008000100 */
[----:B------:R0:W2:Y:S01]  /*0290*/  SYNCS.EXCH.64 URZ, [UR8+0x70], UR6 ;  /* 0x00007006083f75b2 */ /* 0x0000a20008000100 */
[----:B------:R0:W3:Y:S01]  /*02a0*/  SYNCS.EXCH.64 URZ, [UR8+0x8], UR4 ;  /* 0x00000804083f75b2 */ /* 0x0000e20008000100 */
[----:B------:R0:W4:Y:S01]  /*02b0*/  SYNCS.EXCH.64 URZ, [UR8+0x78], UR6 ;  /* 0x00007806083f75b2 */ /* 0x0001220008000100 */
[----:B------:R0:W0:Y:S01]  /*02c0*/  SYNCS.EXCH.64 URZ, [UR8+0x10], UR4 ;  /* 0x00001004083f75b2 */ /* 0x0000220008000100 */
        /* <DEDUP_REMOVED lines=23> */
[----:B-1234-:R-:W-:Y:S01]  /*0440*/  NOP ;  /* 0x0000000000007918 */ /* 0x01efe20000000000 */
.L_x_3:
[----:B0-----:R-:W-:Y:S05]  /*0450*/  BSYNC B0 ;  /* 0x0000000000007941 */ /* 0x001fea0003800000 */
.L_x_2:
[----:B------:R-:W0:Y:S01]  /*0460*/  SHFL.IDX PT, R2, R2, RZ, 0x1f ;  /* 0x00001fff02027589 */ /* 0x000e2200000e0000 */
[----:B------:R-:W-:Y:S01]  /*0470*/  IMAD.IADD R6, R0, 0x1, -R5 ;  /* 0x0000000100067824 */ /* 0x000fe200078e0a05 */
[----:B------:R-:W1:Y:S01]  /*0480*/  S2UR UR8, SR_CTAID.X ;  /* 0x00000000000879c3 */ /* 0x000e620000002500 */
[----:B------:R-:W-:Y:S01]  /*0490*/  SHF.R.S32.HI R11, RZ, 0x1f, R4 ;  /* 0x0000001fff0b7819 */ /* 0x000fe20000011404 */
[----:B------:R-:W2:Y:S01]  /*04a0*/  S2R R8, SR_CTAID.Y ;  /* 0x0000000000087919 */ /* 0x000ea20000002600 */
[----:B------:R-:W-:Y:S02]  /*04b0*/  ELECT P0, URZ, PT ;  /* 0x00000000003f782f */ /* 0x000fe40003800000 */
[----:B------:R-:W-:Y:S01]  /*04c0*/  SHF.R.S32.HI R5, RZ, 0x1f, R6 ;  /* 0x0000001fff057819 */ /* 0x000fe20000011406 */
[----:B------:R-:W-:Y:S01]  /*04d0*/  ULDC UR4, c[0x0][0x150] ;  /* 0x0000540000047ab9 */ /* 0x000fe20000000800 */
[----:B------:R-:W-:Y:S01]  /*04e0*/  LEA.HI R11, R11, R4, RZ, 0x2 ;  /* 0x000000040b0b7211 */ /* 0x000fe200078f10ff */
[----:B------:R-:W-:Y:S01]  /*04f0*/  VIADD R16, R3, 0xffffffff ;  /* 0xffffffff03107836 */ /* 0x000fe20000000000 */
[----:B------:R-:W-:Y:S01]  /*0500*/  LEA.HI R5, R5, R6, RZ, 0x3 ;  /* 0x0000000605057211 */ /* 0x000fe200078f18ff */
[----:B------:R-:W3:Y:S01]  /*0510*/  LDC R12, c[0x0][0x144] ;  /* 0x00005100ff0c7b82 */ /* 0x000ee20000000800 */
[----:B------:R-:W-:Y:S01]  /*0520*/  LOP3.LUT R11, R11, 0x3ffffffc, RZ, 0xc0, !PT ;  /* 0x3ffffffc0b0b7812 */ /* 0x000fe200078ec0ff */
[----:B------:R-:W-:Y:S01]  /*0530*/  NOP ;  /* 0x0000000000007918 */ /* 0x000fe20000000000 */
[--C-:B------:R-:W-:Y:S01]  /*0540*/  SHF.R.S32.HI R10, RZ, 0x3, R5.reuse ;  /* 0x00000003ff0a7819 */ /* 0x100fe20000011405 */
[----:B------:R-:W-:Y:S01]  /*0550*/  NOP ;  /* 0x0000000000007918 */ /* 0x000fe20000000000 */
[----:B------:R-:W-:Y:S01]  /*0560*/  SHF.R.S32.HI R5, RZ, 0x1f, R5 ;  /* 0x0000001fff057819 */ /* 0x000fe20000011405 */
[----:B------:R-:W-:Y:S01]  /*0570*/  IMAD.IADD R4, R4, 0x1, -R11 ;  /* 0x0000000104047824 */ /* 0x000fe200078e0a0b */
[----:B------:R-:W-:Y:S01]  /*0580*/  ISETP.NE.AND P4, PT, R3, RZ, PT ;  /* 0x000000ff0300720c */ /* 0x000fe20003f85270 */
[----:B------:R-:W4:Y:S01]  /*0590*/  LDC R15, c[0x0][0x140] ;  /* 0x00005000ff0f7b82 */ /* 0x000f220000000800 */
[----:B------:R-:W-:-:S02]  /*05a0*/  LEA.HI R5, R5, R10, RZ, 0x2 ;  /* 0x0000000a05057211 */ /* 0x000fc400078f10ff */
[----:B------:R-:W-:Y:S02]  /*05b0*/  ISETP.GE.U32.AND P6, PT, R16, 0x2, PT ;  /* 0x000000021000780c */ /* 0x000fe40003fc6070 */
[----:B------:R-:W-:Y:S02]  /*05c0*/  LOP3.LUT R5, R5, 0xfffffffc, RZ, 0xc0, !PT ;  /* 0xfffffffc05057812 */ /* 0x000fe400078ec0ff */
[----:B0-----:R-:W-:Y:S01]  /*05d0*/  ISETP.NE.OR P0, PT, R2, RZ, !P0 ;  /* 0x000000ff0200720c */ /* 0x001fe20004705670 */
[----:B------:R-:W0:Y:S01]  /*05e0*/  LDC R13, c[0x0][0x148] ;  /* 0x00005200ff0d7b82 */ /* 0x000e220000000800 */
[----:B-1----:R-:W-:Y:S01]  /*05f0*/  I2FP.F32.U32 R2, UR8 ;  /* 0x0000000800027c45 */ /* 0x002fe20008201000 */
[----:B------:R-:W-:-:S04]  /*0600*/  IMAD.IADD R5, R10, 0x1, -R5 ;  /* 0x000000010a057824 */ /* 0x000fc800078e0a05 */
[----:B------:R-:W-:Y:S01]  /*0610*/  FMUL R10, R2, UR4 ;  /* 0x00000004020a7c20 */ /* 0x000fe20008400000 */
[----:B------:R-:W-:Y:S01]  /*0620*/  IMAD R5, R4, 0x4, R5 ;  /* 0x0000000404057824 */ /* 0x000fe200078e0205 */
[----:B------:R-:W-:Y:S01]  /*0630*/  ULDC UR4, c[0x0][0x154] ;  /* 0x0000550000047ab9 */ /* 0x000fe20000000800 */
[----:B--2---:R-:W-:Y:S02]  /*0640*/  I2FP.F32.U32 R4, R8 ;  /* 0x0000000800047245 */ /* 0x004fe40000201000 */
[C---:B------:R-:W-:Y:S01]  /*0650*/  IMAD.SHL.U32 R2, R5.reuse, 0x4, RZ ;  /* 0x0000000405027824 */ /* 0x040fe200078e00ff */
[----:B------:R-:W1:Y:S01]  /*0660*/  F2I.U32.TRUNC.NTZ R10, R10 ;  /* 0x0000000a000a7305 */ /* 0x000e62000020f000 */
[----:B------:R-:W-:Y:S01]  /*0670*/  VOTEU.ALL UP0, P0 ;  /* 0x00000000003f7886 */ /* 0x000fe20000000000 */
[----:B------:R-:W-:Y:S01]  /*0680*/  FMUL R14, R4, UR4 ;  /* 0x00000004040e7c20 */ /* 0x000fe20008400000 */
[----:B------:R-:W-:Y:S01]  /*0690*/  UMOV UR4, 0x20 ;  /* 0x0000002000047882 */ /* 0x000fe20000000000 */
[----:B------:R-:W-:Y:S01]  /*06a0*/  LOP3.LUT R5, R5, 0xc, R2, 0x78, !PT ;  /* 0x0000000c05057812 */ /* 0x000fe200078e7802 */
[----:B------:R-:W-:Y:S01]  /*06b0*/  VOTEU.ALL UP1, P0 ;  /* 0x00000000003f7886 */ /* 0x000fe20000020000 */
[----:B------:R-:W2:Y:S01]  /*06c0*/  @!UP0 S2UR UR7, SR_CgaCtaId ;  /* 0x00000000000789c3 */ /* 0x000ea20000008800 */
[----:B------:R-:W-:Y:S01]  /*06d0*/  @!UP0 UMOV UR6, 0x400 ;  /* 0x0000040000068882 */ /* 0x000fe20000000000 */
[----:B------:R-:W-:Y:S01]  /*06e0*/  SHF.R.S32.HI R2, RZ, 0x1f, R5 ;  /* 0x0000001fff027819 */ /* 0x000fe20000011405 */
[----:B------:R-:W5:Y:S01]  /*06f0*/  F2I.U32.TRUNC.NTZ R14, R14 ;  /* 0x0000000e000e7305 */ /* 0x000f62000020f000 */
[----:B------:R-:W-:-:S04]  /*0700*/  @!UP0 UIADD3 UR4, -UR4, 0x100000, URZ ;  /* 0x0010000004048890 */ /* 0x000fc8000fffe13f */
[----:B------:R-:W-:Y:S02]  /*0710*/  @!UP0 USHF.L.U32 UR5, UR4, 0xb, URZ ;  /* 0x0000000b04058899 */ /* 0x000fe4000800063f */
[----:B------:R-:W-:Y:S01]  /*0720*/  @!UP0 USHF.L.U32 UR4, UR4, 0x1, URZ ;  /* 0x0000000104048899 */ /* 0x000fe2000800063f */
[----:B----4-:R-:W-:Y:S02]  /*0730*/  ISETP.EQ.U32.AND P3, PT, R15, 0x1, PT ;  /* 0x000000010f00780c */ /* 0x010fe40003f62070 */
[----:B------:R-:W-:Y:S01]  /*0740*/  LEA.HI R4, R2, R5, RZ, 0x3 ;  /* 0x0000000502047211 */ /* 0x000fe200078f18ff */
[----:B-1----:R-:W-:Y:S01]  /*0750*/  IMAD.MOV R11, RZ, RZ, -R10 ;  /* 0x000000ffff0b7224 */ /* 0x002fe200078e0a0a */
[----:B------:R-:W-:Y:S02]  /*0760*/  SHF.R.S32.HI R2, RZ, 0x1f, R7 ;  /* 0x0000001fff027819 */ /* 0x000fe40000011407 */
[----:B------:R-:W-:Y:S01]  /*0770*/  LOP3.LUT R10, R4, 0xfffffff8, RZ, 0xc0, !PT ;  /* 0xfffffff8040a7812 */ /* 0x000fe200078ec0ff */
[----:B---3--:R-:W-:Y:S01]  /*0780*/  IMAD R12, R12, R11, UR8 ;  /* 0x000000080c0c7e24 */ /* 0x008fe2000f8e020b */
[----:B------:R-:W-:-:S03]  /*0790*/  LEA.HI R2, R2, R7, RZ, 0x2 ;  /* 0x0000000702027211 */ /* 0x000fc600078f10ff */
[----:B------:R-:W-:Y:S01]  /*07a0*/  IMAD.IADD R11, R5, 0x1, -R10 ;  /* 0x00000001050b7824 */ /* 0x000fe200078e0a0a */
[----:B------:R-:W-:Y:S01]  /*07b0*/  LOP3.LUT R2, R2, 0xfffffffc, RZ, 0xc0, !PT ;  /* 0xfffffffc02027812 */ /* 0x000fe200078ec0ff */
[----:B-----5:R-:W-:-:S03]  /*07c0*/  IMAD.MOV R20, RZ, RZ, -R14 ;  /* 0x000000ffff147224 */ /* 0x020fc600078e0a0e */
[----:B------:R-:W-:Y:S01]  /*07d0*/  ISETP.NE.AND P2, PT, R11, R12, PT ;  /* 0x0000000c0b00720c */ /* 0x000fe20003f45270 */
[----:B------:R-:W-:Y:S01]  /*07e0*/  IMAD.IADD R7, R7, 0x1, -R2 ;  /* 0x0000000107077824 */ /* 0x000fe200078e0a02 */
[----:B--2---:R-:W-:Y:S01]  /*07f0*/  @!UP0 ULEA UR6, UR7, UR6, 0x18 ;  /* 0x0000000607068291 */ /* 0x004fe2000f8ec03f */
[----:B0-----:R-:W-:Y:S01]  /*0800*/  IMAD R11, R13, R20, R8 ;  /* 0x000000140d0b7224 */ /* 0x001fe200078e0208 */
[----:B------:R-:W-:Y:S01]  /*0810*/  VOTEU.ALL UP0, P0 ;  /* 0x00000000003f7886 */ /* 0x000fe20000000000 */
[----:B------:R-:W-:Y:S01]  /*0820*/  LOP3.LUT P0, RZ, R6, 0x7, RZ, 0xc0, !PT ;  /* 0x0000000706ff7812 */ /* 0x000fe2000780c0ff */
[----:B------:R-:W-:Y:S01]  /*0830*/  IMAD.MOV.U32 R6, RZ, RZ, 0x1 ;  /* 0x00000001ff067424 */ /* 0x000fe200078e00ff */
[----:B------:R-:W-:Y:S02]  /*0840*/  ISETP.NE.AND P1, PT, R7, 0x3, PT ;  /* 0x000000030700780c */ /* 0x000fe40003f25270 */
[----:B------:R-:W-:Y:S02]  /*0850*/  ISETP.LT.U32.AND P0, PT, R5, 0x8, !P0 ;  /* 0x000000080500780c */ /* 0x000fe40004701070 */
[----:B------:R-:W-:-:S02]  /*0860*/  ISETP.EQ.OR P1, PT, R7, RZ, !P1 ;  /* 0x000000ff0700720c */ /* 0x000fc40004f22670 */
[----:B------:R-:W-:Y:S01]  /*0870*/  @P2 SHF.R.S32.HI R4, RZ, 0x3, R4 ;  /* 0x00000003ff042819 */ /* 0x000fe20000011404 */
[----:B------:R-:W0:Y:S02]  /*0880*/  FENCE.VIEW.ASYNC.S ;  /* 0x00000000000073c6 */ /* 0x000e240000000000 */
[----:B0-----:R0:W1:Y:S01]  /*0890*/  @!UP0 SYNCS.EXCH.64 URZ, [UR6+0xf0], UR4 ;  /* 0x0000f004063f85b2 */ /* 0x0010620008000100 */
[----:B------:R-:W-:Y:S02]  /*08a0*/  ISETP.EQ.AND P1, PT, R3, RZ, P1 ;  /* 0x000000ff0300720c */ /* 0x000fe40000f22270 */
[----:B------:R-:W-:Y:S02]  /*08b0*/  @P2 ISETP.NE.AND P5, PT, R4, R11, PT ;  /* 0x0000000b0400220c */ /* 0x000fe40003fa5270 */
[----:B------:R-:W-:Y:S02]  /*08c0*/  SEL R3, RZ, 0x1, !P0 ;  /* 0x00000001ff037807 */ /* 0x000fe40004000000 */
[----:B------:R-:W-:-:S02]  /*08d0*/  @P2 SEL R6, RZ, 0x1, P5 ;  /* 0x00000001ff062807 */ /* 0x000fc40002800000 */
[----:B------:R-:W-:Y:S02]  /*08e0*/  SEL R4, RZ, 0x1, !P1 ;  /* 0x00000001ff047807 */ /* 0x000fe40004800000 */
[----:B------:R-:W-:Y:S02]  /*08f0*/  LOP3.LUT R6, R6, R3, RZ, 0xc0, !PT ;  /* 0x0000000306067212 */ /* 0x000fe400078ec0ff */
[----:B------:R-:W-:Y:S01]  /*0900*/  SEL R4, R4, 0x2, P6 ;  /* 0x0000000204047807 */ /* 0x000fe20003000000 */
[----:B------:R0:W2:Y:S01]  /*0910*/  @!UP1 SYNCS.EXCH.64 URZ, [UR6+0xf8], UR4 ;  /* 0x0000f804063f95b2 */ /* 0x0000a20008000100 */
[----:B------:R-:W-:Y:S01]  /*0920*/  NOP ;  /* 0x0000000000007918 */ /* 0x000fe20000000000 */
[----:B------:R-:W-:Y:S05]  /*0930*/  @!P3 BRA `(.L_x_4) ;  /* 0x000000000008b947 */ /* 0x000fea0003800000 */
[----:B-12---:R-:W-:Y:S01]  /*0940*/  UCGABAR_ARV ;  /* 0x00000000000079c7 */ /* 0x006fe20008000000 */
[----:B------:R-:W-:Y:S05]  /*0950*/  BRA `(.L_x_5) ;  /* 0x0000000000047947 */ /* 0x000fea0003800000 */
.L_x_4:
[----:B-12---:R-:W-:Y:S01]  /*0960*/  NOP ;  /* 0x0000000000007918 */ /* 0x006fe20000000000 */
.L_x_5:
[----:B------:R-:W1:Y:S01]  /*0970*/  LDC R2, c[0x0][0x65c] ;  /* 0x00019700ff027b82 */ /* 0x000e620000000800 */
[----:B------:R-:W-:Y:S01]  /*0980*/  IMAD.MOV.U32 R3, RZ, RZ, RZ ;  /* 0x000000ffff037224 */ /* 0x000fe200078e00ff */
[----:B-1----:R-:W-:Y:S01]  /*0990*/  ISETP.NE.AND P2, PT, R2, 0x1, PT ;  /* 0x000000010200780c */ /* 0x002fe20003f45270 */
[----:B------:R-:W-:-:S12]  /*09a0*/  IMAD.U32 R2, RZ, RZ, UR8 ;  /* 0x00000008ff027e24 */ /* 0x000fd8000f8e00ff */
[----:B------:R-:W1:Y:S01]  /*09b0*/  @P2 LDC R15, c[0x0][0x10] ;  /* 0x00000400ff0f2b82 */ /* 0x000e620000000800 */
[----:B------:R-:W-:Y:S02]  /*09c0*/  @P2 IMAD.MOV.U32 R9, RZ, RZ, RZ ;  /* 0x000000ffff092224 */ /* 0x000fe400078e00ff */
[----:B------:R-:W-:-:S05]  /*09d0*/  @P2 IMAD.MOV.U32 R17, RZ, RZ, RZ ;  /* 0x000000ffff112224 */ /* 0x000fca00078e00ff */
[----:B------:R-:W2:Y:S01]  /*09e0*/  @!P2 LDC R11, c[0x0][0xc] ;  /* 0x00000300ff0bab82 */ /* 0x000ea20000000800 */
[----:B-1----:R-:W-:-:S04]  /*09f0*/  @P2 IMAD.WIDE.U32 R14, R15, UR8, R8 ;  /* 0x000000080f0e2c25 */ /* 0x002fc8000f8e0008 */
[----:B--2---:R-:W-:-:S04]  /*0a00*/  @!P2 IMAD.WIDE.U32 R10, R8, R11, R2 ;  /* 0x0000000b080aa225 */ /* 0x004fc800078e0002 */
[----:B------:R-:W-:Y:S02]  /*0a10*/  @P2 IMAD.MOV.U32 R2, RZ, RZ, R14 ;  /* 0x000000ffff022224 */ /* 0x000fe400078e000e */
[----:B------:R-:W-:Y:S02]  /*0a20*/  @P2 IMAD.IADD R3, R15, 0x1, R17 ;  /* 0x000000010f032824 */ /* 0x000fe400078e0211 */
[----:B------:R-:W-:Y:S02]  /*0a30*/  @!P2 IMAD.MOV.U32 R2, RZ, RZ, R10 ;  /* 0x000000ffff02a224 */ /* 0x000fe400078e000a */
[----:B------:R-:W-:Y:S01]  /*0a40*/  @!P2 IMAD.MOV.U32 R3, RZ, RZ, R11 ;  /* 0x000000ffff03a224 */ /* 0x000fe200078e000b */
[----:B------:R-:W-:Y:S06]  /*0a50*/  @!P3 BRA `(.L_x_6) ;  /* 0x00000000000cb947 */ /* 0x000fec0003800000 */
[----:B------:R-:W-:Y:S01]  /*0a60*/  UCGABAR_WAIT ;  /* 0x0000000000007dc7 */ /* 0x000fe20008000000 */
[----:B------:R-:W-:Y:S01]  /*0a70*/  CCTL.IVALL ;  /* 0x00000000ff00798f */ /* 0x000fe20002000000 */
[----:B------:R-:W-:Y:S05]  /*0a80*/  BRA `(.L_x_7) ;  /* 0x0000000000047947 */ /* 0x000fea0003800000 */
.L_x_6:
[----:B------:R-:W-:Y:S06]  /*0a90*/  BAR.SYNC.DEFER_BLOCKING 0x0 ;  /* 0x0000000000007b1d */ /* 0x000fec0000010000 */
.L_x_7:
[----:B------:R-:W-:Y:S05]  /*0aa0*/  @!P4 BRA `(.L_x_8) ;  /* 0x000000740048c947 */ /* 0x000fea0003800000 */
[----:B------:R-:W-:-:S13]  /*0ab0*/  ISETP.GT.U32.AND P0, PT, R16, 0x1, PT ;  /* 0x000000011000780c */ /* 0x000fda0003f04070 */
[----:B0-----:R-:W-:Y:S05]  /*0ac0*/  @P0 EXIT ;  /* 0x000000000000094d */ /* 0x001fea0003800000 */
[----:B------:R-:W-:Y:S01]  /*0ad0*/  ULDC.64 UR4, c[0x0][0x650] ;  /* 0x0001940000047ab9 */ /* 0x000fe20000000a00 */
[----:B------:R-:W-:Y:S01]  /*0ae0*/  PRMT R14, RZ, 0x7610, R14 ;  /* 0x00007610ff0e7816 */ /* 0x000fe2000000000e */
[----:B------:R-:W-:Y:S01]  /*0af0*/  IMAD.MOV.U32 R10, RZ, RZ, -0x1 ;  /* 0xffffffffff0a7424 */ /* 0x000fe200078e00ff */
[----:B------:R-:W-:Y:S01]  /*0b00*/  ISETP.GE.U32.AND P0, PT, R2, UR4, PT ;  /* 0x0000000402007c0c */ /* 0x000fe2000bf06070 */
[----:B------:R-:W-:Y:S02]  /*0b10*/  IMAD.MOV.U32 R11, RZ, RZ, -0x1 ;  /* 0xffffffffff0b7424 */ /* 0x000fe400078e00ff */
[----:B------:R-:W-:Y:S01]  /*0b20*/  IMAD.MOV.U32 R7, RZ, RZ, -0x1 ;  /* 0xffffffffff077424 */ /* 0x000fe200078e00ff */
[----:B------:R-:W-:-:S13]  /*0b30*/  ISETP.GE.U32.AND.EX P0, PT, R3, UR5, PT, P0 ;  /* 0x0000000503007c0c */ /* 0x000fda000bf06100 */
[----:B------:R-:W-:Y:S05]  /*0b40*/  @P0 BRA `(.L_x_9) ;  /* 0x0000000400280947 */ /* 0x000fea0003800000 */
[----:B------:R-:W0:Y:S01]  /*0b50*/  LDC.64 R22, c[0x0][0x628] ;  /* 0x00018a00ff167b82 */ /* 0x000e220000000a00 */
[----:B------:R-:W-:Y:S02]  /*0b60*/  IMAD.MOV.U32 R10, RZ, RZ, R2 ;  /* 0x000000ffff0a7224 */ /* 0x000fe400078e0002 */
[----:B------:R-:W-:-:S05]  /*0b70*/  IMAD.MOV.U32 R11, RZ, RZ, R3 ;  /* 0x000000ffff0b7224 */ /* 0x000fca00078e0003 */
[----:B------:R-:W1:Y:S08]  /*0b80*/  LDC R18, c[0x0][0x630] ;  /* 0x00018c00ff127b82 */ /* 0x000e700000000800 */
[----:B------:R-:W2:Y:S01]  /*0b90*/  LDC.64 R24, c[0x0][0x620] ;  /* 0x00018800ff187b82 */ /* 0x000ea20000000a00 */
[----:B0-----:R-:W-:-:S04]  /*0ba0*/  ISETP.NE.U32.AND P0, PT, R22, RZ, PT ;  /* 0x000000ff1600720c */ /* 0x001fc80003f05070 */
[----:B------:R-:W-:-:S13]  /*0bb0*/  ISETP.NE.AND.EX P0, PT, R23, RZ, PT, P0 ;  /* 0x000000ff1700720c */ /* 0x000fda0003f05300 */
[----:B-12---:R-:W-:Y:S05]  /*0bc0*/  @!P0 BRA `(.L_x_10) ;  /* 0x0000000000288947 */ /* 0x006fea0003800000 */
[----:B------:R-:W0:Y:S02]  /*0bd0*/  LDC R7, c[0x0][0x634] ;  /* 0x00018d00ff077b82 */ /* 0x000e240000000800 */
[----:B0-----:R-:W-:-:S05]  /*0be0*/  IADD3 R7, P0, R2, R7, RZ ;  /* 0x0000000702077210 */ /* 0x001fca0007f1e0ff */
[----:B------:R-:W-:-:S04]  /*0bf0*/  IMAD.X R19, RZ, RZ, R3, P0 ;  /* 0x000000ffff137224 */ /* 0x000fc800000e0603 */
[----:B------:R-:W-:-:S04]  /*0c00*/  IMAD.WIDE.U32 R10, R19, R22, RZ ;  /* 0x00000016130a7225 */ /* 0x000fc800078e00ff */
[----:B------:R-:W-:-:S04]  /*0c10*/  IMAD.WIDE.U32 R14, P0, R7, R23, R10 ;  /* 0x00000017070e7225 */ /* 0x000fc8000780000a */
[----:B------:R-:W-:-:S04]  /*0c20*/  IMAD.WIDE.U32 R10, R7, R22, RZ ;  /* 0x00000016070a7225 */ /* 0x000fc800078e00ff */
[----:B------:R-:W-:Y:S01]  /*0c30*/  IMAD.X R17, RZ, RZ, RZ, P0 ;  /* 0x000000ffff117224 */ /* 0x000fe200000e06ff */
[----:B------:R-:W-:Y:S01]  /*0c40*/  IADD3 RZ, P0, R11, R14, RZ ;  /* 0x0000000e0bff7210 */ /* 0x000fe20007f1e0ff */
[----:B------:R-:W-:-:S04]  /*0c50*/  IMAD.MOV.U32 R16, RZ, RZ, R15 ;  /* 0x000000ffff107224 */ /* 0x000fc800078e000f */
[----:B------:R-:W-:-:S08]  /*0c60*/  IMAD.WIDE.U32.X R10, R19, R23, R16, P0 ;  /* 0x00000017130a7225 */ /* 0x000fd000000e0410 */
.L_x_10:
[----:B------:R-:W0:Y:S01]  /*0c70*/  LDC.64 R26, c[0x0][0x640] ;  /* 0x00019000ff1a7b82 */ /* 0x000e220000000a00 */
[--C-:B------:R-:W-:Y:S01]  /*0c80*/  SHF.R.U64 R28, R10, R18, R11.reuse ;  /* 0x000000120a1c7219 */ /* 0x100fe2000000120b */
[----:B------:R-:W-:Y:S01]  /*0c90*/  IMAD R29, R13, R20, R8 ;  /* 0x000000140d1d7224 */ /* 0x000fe200078e0208 */
[----:B------:R-:W-:Y:S01]  /*0ca0*/  SHF.R.U32.HI R7, RZ, R18, R11 ;  /* 0x00000012ff077219 */ /* 0x000fe2000001160b */
[----:B------:R-:W-:Y:S01]  /*0cb0*/  IMAD.MOV.U32 R23, RZ, RZ, 0x1 ;  /* 0x00000001ff177424 */ /* 0x000fe200078e00ff */
[----:B------:R-:W-:-:S03]  /*0cc0*/  IADD3 R9, P0, RZ, -R28, RZ ;  /* 0x8000001cff097210 */ /* 0x000fc60007f1e0ff */
[----:B------:R-:W1:Y:S02]  /*0cd0*/  LDC R16, c[0x0][0x618] ;  /* 0x00018600ff107b82 */ /* 0x000e640000000800 */
[----:B------:R-:W-:Y:S02]  /*0ce0*/  IMAD.X R7, RZ, RZ, ~R7, P0 ;  /* 0x000000ffff077224 */ /* 0x000fe400000e0e07 */
[----:B------:R-:W-:-:S04]  /*0cf0*/  IMAD.WIDE.U32 R10, R9, R24, R2 ;  /* 0x00000018090a7225 */ /* 0x000fc800078e0002 */
[----:B------:R-:W2:Y:S01]  /*0d00*/  LDC R15, c[0x0][0x608] ;  /* 0x00018200ff0f7b82 */ /* 0x000ea20000000800 */
[----:B------:R-:W-:-:S04]  /*0d10*/  IMAD R14, R7, R24, RZ ;  /* 0x00000018070e7224 */ /* 0x000fc800078e02ff */
[----:B------:R-:W-:-:S03]  /*0d20*/  IMAD R7, R9, R25, R14 ;  /* 0x0000001909077224 */ /* 0x000fc600078e020e */
[----:B------:R-:W3:Y:S01]  /*0d30*/  LDC R22, c[0x0][0x658] ;  /* 0x00019600ff167b82 */ /* 0x000ee20000000800 */
[----:B------:R-:W-:Y:S01]  /*0d40*/  IMAD.IADD R7, R11, 0x1, R7 ;  /* 0x000000010b077824 */ /* 0x000fe200078e0207 */
[----:B0-----:R-:W-:-:S04]  /*0d50*/  ISETP.NE.U32.AND P0, PT, R26, RZ, PT ;  /* 0x000000ff1a00720c */ /* 0x001fc80003f05070 */
[----:B------:R-:W-:Y:S02]  /*0d60*/  ISETP.NE.AND.EX P0, PT, R27, RZ, PT, P0 ;  /* 0x000000ff1b00720c */ /* 0x000fe40003f05300 */
[----:B------:R-:W0:Y:S01]  /*0d70*/  LDC R18, c[0x0][0x600] ;  /* 0x00018000ff127b82 */ /* 0x000e220000000800 */
[-CC-:B-1----:R-:W-:Y:S02]  /*0d80*/  SHF.R.U64 R19, R10, R16.reuse, R7.reuse ;  /* 0x000000100a137219 */ /* 0x182fe40000001207 */
[----:B------:R-:W-:Y:S01]  /*0d90*/  SHF.R.U32.HI R10, RZ, R16, R7 ;  /* 0x00000010ff0a7219 */ /* 0x000fe20000011607 */
[----:B------:R-:W-:-:S04]  /*0da0*/  IMAD.MOV.U32 R7, RZ, RZ, -0x1 ;  /* 0xffffffffff077424 */ /* 0x000fc800078e00ff */
[----:B------:R-:W1:Y:S01]  /*0db0*/  LDC R21, c[0x0][0x648] ;  /* 0x00019200ff157b82 */ /* 0x000e620000000800 */
[-CC-:B--2---:R-:W-:Y:S02]  /*0dc0*/  SHF.R.U64 R16, R19, R15.reuse, R10.reuse ;  /* 0x0000000f13107219 */ /* 0x184fe4000000120a */
[----:B------:R-:W-:-:S05]  /*0dd0*/  SHF.R.U32.HI R9, RZ, R15, R10 ;  /* 0x0000000fff097219 */ /* 0x000fca000001160a */
[----:B------:R-:W2:Y:S01]  /*0de0*/  LDC R24, c[0x0][0x638] ;  /* 0x00018e00ff187b82 */ /* 0x000ea20000000800 */
[-CC-:B---3--:R-:W-:Y:S02]  /*0df0*/  SHF.R.U64 R20, R16, R22.reuse, R9.reuse ;  /* 0x0000001610147219 */ /* 0x188fe40000001209 */
[-C--:B------:R-:W-:Y:S02]  /*0e00*/  SHF.L.U32 R7, R7, R22.reuse, RZ ;  /* 0x0000001607077219 */ /* 0x080fe400000006ff */
[----:B------:R-:W-:Y:S01]  /*0e10*/  SHF.R.U32.HI R9, RZ, R22, R9 ;  /* 0x00000016ff097219 */ /* 0x000fe20000011609 */
[----:B------:R-:W-:Y:S01]  /*0e20*/  IMAD.MOV.U32 R8, RZ, RZ, R20 ;  /* 0x000000ffff087224 */ /* 0x000fe200078e0014 */
[----:B------:R-:W-:Y:S01]  /*0e30*/  LOP3.LUT R13, RZ, R7, RZ, 0x33, !PT ;  /* 0x00000007ff0d7212 */ /* 0x000fe200078e33ff */
[----:B------:R-:W3:Y:S01]  /*0e40*/  LDC R25, c[0x0][0x610] ;  /* 0x00018400ff197b82 */ /* 0x000ee20000000800 */
[----:B------:R-:W-:Y:S05]  /*0e50*/  @!P0 BRA `(.L_x_11) ;  /* 0x0000000000288947 */ /* 0x000fea0003800000 */
[----:B------:R-:W4:Y:S02]  /*0e60*/  LDC R7, c[0x0][0x64c] ;  /* 0x00019300ff077b82 */ /* 0x000f240000000800 */
[----:B----4-:R-:W-:-:S05]  /*0e70*/  IADD3 R7, P0, R20, R7, RZ ;  /* 0x0000000714077210 */ /* 0x010fca0007f1e0ff */
        /* <DEDUP_REMOVED lines=8> */
.L_x_11:
[----:B-1----:R-:W-:Y:S01]  /*0f00*/  SHF.R.U64 R9, R8, R21, R9 ;  /* 0x0000001508097219 */ /* 0x002fe20000001209 */
[----:B0-----:R-:W-:Y:S01]  /*0f10*/  VIADD R10, R18, 0xffffffff ;  /* 0xffffffff120a7836 */ /* 0x001fe20000000000 */
[----:B------:R-:W-:Y:S01]  /*0f20*/  SHF.L.U32 R7, R23, R22, RZ ;  /* 0x0000001617077219 */ /* 0x000fe200000006ff */
[----:B------:R-:W-:Y:S01]  /*0f30*/  IMAD.MOV.U32 R14, RZ, RZ, 0x1 ;  /* 0x00000001ff0e7424 */ /* 0x000fe200078e00ff */
[----:B------:R-:W-:Y:S01]  /*0f40*/  LOP3.LUT R8, R16, R13, RZ, 0xc0, !PT ;  /* 0x0000000d10087212 */ /* 0x000fe200078ec0ff */
[----:B------:R-:W-:Y:S01]  /*0f50*/  IMAD.MOV R11, RZ, RZ, -R9 ;  /* 0x000000ffff0b7224 */ /* 0x000fe200078e0a09 */
[----:B------:R-:W-:Y:S02]  /*0f60*/  SEL R12, R12, R29, !P2 ;  /* 0x0000001d0c0c7207 */ /* 0x000fe40005000000 */
[----:B------:R-:W-:Y:S01]  /*0f70*/  LOP3.LUT R10, R19, R10, RZ, 0xc0, !PT ;  /* 0x0000000a130a7212 */ /* 0x000fe200078ec0ff */
[----:B------:R-:W-:Y:S02]  /*0f80*/  IMAD R9, R7, R9, R8 ;  /* 0x0000000907097224 */ /* 0x000fe400078e0208 */
[----:B--2---:R-:W-:-:S02]  /*0f90*/  IMAD R7, R11, R24, R20 ;  /* 0x000000180b077224 */ /* 0x004fc400078e0214 */
[----:B---3--:R-:W-:Y:S02]  /*0fa0*/  IMAD R12, R9, R25, R12 ;  /* 0x00000019090c7224 */ /* 0x008fe400078e020c */
[----:B------:R-:W-:-:S05]  /*0fb0*/  IMAD R7, R7, R18, R10 ;  /* 0x0000001207077224 */ /* 0x000fca00078e020a */
[----:B------:R-:W-:Y:S02]  /*0fc0*/  SEL R11, R7, R12, !P2 ;  /* 0x0000000c070b7207 */ /* 0x000fe40005000000 */
[----:B------:R-:W-:Y:S01]  /*0fd0*/  SEL R10, R12, R7, !P2 ;  /* 0x000000070c0a7207 */ /* 0x000fe20005000000 */
[----:B------:R-:W-:-:S07]  /*0fe0*/  IMAD.MOV.U32 R7, RZ, RZ, R28 ;  /* 0x000000ffff077224 */ /* 0x000fce00078e001c */
.L_x_9:
[----:B------:R-:W-:-:S08]  /*0ff0*/  NOP ;  /* 0x0000000000007918 */ /* 0x000fd00000000000 */
[----:B------:R-:W0:Y:S02]  /*1000*/  USETMAXREG.TRY_ALLOC.CTAPOOL UP0, 0xe8 ;  /* 0x000000e8000079c8 */ /* 0x000e240008000600 */
[----:B0-----:R-:W-:-:S13]  /*1010*/  PLOP3.LUT P0, PT, PT, PT, UP0, 0x80, 0x0 ;  /* 0x000000000000781c */ /* 0x001fda0003f0f008 */
[----:B------:R-:W-:Y:S05]  /*1020*/  @!P0 BRA `(.L_x_9) ;  /* 0xfffffffc00f08947 */ /* 0x000fea000383ffff */
[----:B------:R-:W-:Y:S01]  /*1030*/  ULDC.64 UR4, c[0x0][0x598] ;  /* 0x0001660000047ab9 */ /* 0x000fe20000000a00 */
[----:B------:R-:W-:Y:S01]  /*1040*/  ULDC.64 UR16, c[0x0][0x208] ;  /* 0x0000820000107ab9 */ /* 0x000fe20000000a00 */
[----:B------:R-:W-:-:S04]  /*1050*/  ISETP.NE.U32.AND P0, PT, RZ, UR4, PT ;  /* 0x00000004ff007c0c */ /* 0x000fc8000bf05070 */
[----:B------:R-:W-:-:S13]  /*1060*/  ISETP.NE.AND.EX P0, PT, RZ, UR5, PT, P0 ;  /* 0x00000005ff007c0c */ /* 0x000fda000bf05300 */
[----:B------:R-:W-:Y:S05]  /*1070*/  @!P0 BRA `(.L_x_12) ;  /* 0x00000000001c8947 */ /* 0x000fea0003800000 */
[----:B------:R-:W0:Y:S02]  /*1080*/  LDC.64 R8, c[0x0][0x598] ;  /* 0x00016600ff087b82 */ /* 0x000e240000000a00 */
[----:B0-----:R-:W2:Y:S02]  /*1090*/  LDG.E.64 R8, desc[UR16][R8.64] ;  /* 0x0000001008087981 */ /* 0x001ea4000c1e1b00 */
[----:B--2---:R-:W-:-:S04]  /*10a0*/  ISETP.NE.U32.AND P0, PT, R8, RZ, PT ;  /* 0x000000ff0800720c */ /* 0x004fc80003f05070 */
[----:B------:R-:W-:-:S13]  /*10b0*/  ISETP.NE.AND.EX P0, PT, R9, RZ, PT, P0 ;  /* 0x000000ff0900720c */ /* 0x000fda0003f05300 */
[----:B------:R-:W-:Y:S05]  /*10c0*/  @!P0 BRA `(.L_x_12) ;  /* 0x0000000000088947 */ /* 0x000fea0003800000 */
[----:B------:R0:W5:Y:S01]  /*10d0*/  LD.E R8, desc[UR16][R8.64] ;  /* 0x0000001008087980 */ /* 0x000162000c101900 */
[----:B------:R-:W-:Y:S05]  /*10e0*/  BRA `(.L_x_13) ;  /* 0x0000000000207947 */ /* 0x000fea0003800000 */
.L_x_12:
[----:B------:R-:W-:Y:S02]  /*10f0*/  ULDC.64 UR4, c[0x0][0x588] ;  /* 0x0001620000047ab9 */ /* 0x000fe40000000a00 */
[----:B------:R-:W-:-:S04]  /*1100*/  ISETP.NE.U32.AND P0, PT, RZ, UR4, PT ;  /* 0x00000004ff007c0c */ /* 0x000fc8000bf05070 */
[----:B------:R-:W-:-:S13]  /*1110*/  ISETP.NE.AND.EX P0, PT, RZ, UR5, PT, P0 ;  /* 0x00000005ff007c0c */ /* 0x000fda000bf05300 */
[----:B------:R-:W-:Y:S05]  /*1120*/  @!P0 BRA `(.L_x_14) ;  /* 0x00000000000c8947 */ /* 0x000fea0003800000 */
[----:B------:R-:W0:Y:S02]  /*1130*/  LDC.64 R8, c[0x0][0x588] ;  /* 0x00016200ff087b82 */ /* 0x000e240000000a00 */
[----:B0-----:R1:W5:Y:S01]  /*1140*/  LDG.E R8, desc[UR16][R8.64] ;  /* 0x0000001008087981 */ /* 0x001362000c1e1900 */
[----:B------:R-:W-:Y:S05]  /*1150*/  BRA `(.L_x_13) ;  /* 0x0000000000047947 */ /* 0x000fea0003800000 */
.L_x_14:
[----:B------:R-:W2:Y:S02]  /*1160*/  LDC R8, c[0x0][0x580] ;  /* 0x00016000ff087b82 */ /* 0x000ea40000000800 */
.L_x_13:
[----:B------:R-:W-:Y:S02]  /*1170*/  ULDC.64 UR4, c[0x0][0x5a0] ;  /* 0x0001680000047ab9 */ /* 0x000fe40000000a00 */
[----:B------:R-:W-:-:S04]  /*1180*/  ISETP.NE.U32.AND P0, PT, RZ, UR4, PT ;  /* 0x00000004ff007c0c */ /* 0x000fc8000bf05070 */
[----:B------:R-:W-:-:S13]  /*1190*/  ISETP.NE.AND.EX P0, PT, RZ, UR5, PT, P0 ;  /* 0x00000005ff007c0c */ /* 0x000fda000bf05300 */
[----:B------:R-:W-:Y:S05]  /*11a0*/  @!P0 BRA `(.L_x_15) ;  /* 0x00000000001c8947 */ /* 0x000fea0003800000 */
[----:B------:R-:W3:Y:S02]  /*11b0*/  LDC.64 R12, c[0x0][0x5a0] ;  /* 0x00016800ff0c7b82 */ /* 0x000ee40000000a00 */
[----:B---3--:R-:W3:Y:S02]  /*11c0*/  LDG.E.64 R12, desc[UR16][R12.64] ;  /* 0x000000100c0c7981 */ /* 0x008ee4000c1e1b00 */
[----:B---3--:R-:W-:-:S04]  /*11d0*/  ISETP.NE.U32.AND P0, PT, R12, RZ, PT ;  /* 0x000000ff0c00720c */ /* 0x008fc80003f05070 */
[----:B------:R-:W-:-:S13]  /*11e0*/  ISETP.NE.AND.EX P0, PT, R13, RZ, PT, P0 ;  /* 0x000000ff0d00720c */ /* 0x000fda0003f05300 */
[----:B------:R-:W-:Y:S05]  /*11f0*/  @!P0 BRA `(.L_x_15) ;  /* 0x0000000000088947 */ /* 0x000fea0003800000 */
[----:B01----:R0:W5:Y:S01]  /*1200*/  LD.E R9, desc[UR16][R12.64] ;  /* 0x000000100c097980 */ /* 0x003162000c101900 */
[----:B------:R-:W-:Y:S05]  /*1210*/  BRA `(.L_x_16) ;  /* 0x0000000000207947 */ /* 0x000fea0003800000 */
.L_x_15:
[----:B------:R-:W-:Y:S02]  /*1220*/  ULDC.64 UR4, c[0x0][0x590] ;  /* 0x0001640000047ab9 */ /* 0x000fe40000000a00 */
[----:B------:R-:W-:-:S04]  /*1230*/  ISETP.NE.U32.AND P0, PT, RZ, UR4, PT ;  /* 0x00000004ff007c0c */ /* 0x000fc8000bf05070 */
[----:B------:R-:W-:-:S13]  /*1240*/  ISETP.NE.AND.EX P0, PT, RZ, UR5, PT, P0 ;  /* 0x00000005ff007c0c */ /* 0x000fda000bf05300 */
[----:B------:R-:W-:Y:S05]  /*1250*/  @!P0 BRA `(.L_x_17) ;  /* 0x00000000000c8947 */ /* 0x000fea0003800000 */
[----:B------:R-:W0:Y:S02]  /*1260*/  LDC.64 R12, c[0x0][0x590] ;  /* 0x00016400ff0c7b82 */ /* 0x000e240000000a00 */
[----:B01----:R1:W5:Y:S01]  /*1270*/  LDG.E R9, desc[UR16][R12.64] ;  /* 0x000000100c097981 */ /* 0x003362000c1e1900 */
[----:B------:R-:W-:Y:S05]  /*1280*/  BRA `(.L_x_16) ;  /* 0x0000000000047947 */ /* 0x000fea0003800000 */
.L_x_17:
[----:B01----:R-:W3:Y:S02]  /*1290*/  LDC R9, c[0x0][0x584] ;  /* 0x00016100ff097b82 */ /* 0x003ee40000000800 */
.L_x_16:
[----:B------:R-:W-:-:S13]  /*12a0*/  LOP3.LUT P0, RZ, R14, 0xff, RZ, 0xc0, !PT ;  /* 0x000000ff0eff7812 */ /* 0x000fda000780c0ff */
[----:B------:R-:W-:Y:S05]  /*12b0*/  @!P0 EXIT ;  /* 0x000000000000894d */ /* 0x000fea0003800000 */
[----:B------:R-:W-:Y:S01]  /*12c0*/  ULDC UR4, c[0x0][0x28c] ;  /* 0x0000a30000047ab9 */ /* 0x000fe20000000800 */
[----:B------:R-:W-:Y:S01]  /*12d0*/  LOP3.LUT R142, R4, 0x1, RZ, 0xfc, !PT ;  /* 0x00000001048e7812 */ /* 0x000fe200078efcff */
[----:B------:R-:W-:-:S04]  /*12e0*/  UIADD3 UR4, UR4, 0x3f, URZ ;  /* 0x0000003f04047890 */ /* 0x000fc8000fffe03f */
[----:B------:R-:W-:-:S04]  /*12f0*/  USHF.R.S32.HI UR5, URZ, 0x1f, UR4 ;  /* 0x0000001f3f057899 */ /* 0x000fc80008011404 */
[----:B------:R-:W-:-:S03]  /*1300*/  ULEA.HI UR5, UR5, UR4, URZ, 0x6 ;  /* 0x0000000405057291 */ /* 0x000fc6000f8f303f */
[----:B------:R-:W-:Y:S01]  /*1310*/  UMOV UR4, URZ ;  /* 0x0000003f00047c82 */ /* 0x000fe20008000000 */
[----:B------:R-:W-:-:S03]  /*1320*/  USHF.R.S32.HI UR9, URZ, 0x6, UR5 ;  /* 0x000000063f097899 */ /* 0x000fc60008011405 */
[----:B------:R-:W-:-:S09]  /*1330*/  UMOV UR5, URZ ;  /* 0x0000003f00057c82 */ /* 0x000fd20008000000 */
.L_x_172:
[----:B01----:R-:W-:Y:S01]  /*1340*/  LOP3.LUT R12, R0, 0x80, RZ, 0xc0, !PT ;  /* 0x00000080000c7812 */ /* 0x003fe200078ec0ff */
[----:B------:R-:W0:Y:S01]  /*1350*/  S2UR UR13, SR_CgaCtaId ;  /* 0x00000000000d79c3 */ /* 0x000e220000008800 */
[----:B------:R-:W-:Y:S01]  /*1360*/  UMOV UR12, 0x400 ;  /* 0x00000400000c7882 */ /* 0x000fe20000000000 */
[----:B------:R-:W-:Y:S01]  /*1370*/  UMOV UR6, URZ ;  /* 0x0000003f00067c82 */ /* 0x000fe20008000000 */
[----:B------:R-:W-:Y:S01]  /*1380*/  SHF.R.U32.HI R12, RZ, 0x7, R12 ;  /* 0x00000007ff0c7819 */ /* 0x000fe2000001160c */
[----:B------:R-:W-:Y:S01]  /*1390*/  UMOV UR7, URZ ;  /* 0x0000003f00077c82 */ /* 0x000fe20008000000 */
[----:B------:R-:W-:Y:S01]  /*13a0*/  UMOV UR18, UR5 ;  /* 0x0000000500127c82 */ /* 0x000fe20008000000 */
[----:B------:R-:W-:Y:S02]  /*13b0*/  CS2R R16, SRZ ;  /* 0x0000000000107805 */ /* 0x000fe4000001ff00 */
[----:B------:R-:W-:Y:S01]  /*13c0*/  CS2R R14, SRZ ;  /* 0x00000000000e7805 */ /* 0x000fe2000001ff00 */
[----:B------:R-:W1:Y:S01]  /*13d0*/  LDC R13, c[0x0][0x28c] ;  /* 0x0000a300ff0d7b82 */ /* 0x000e620000000800 */
[----:B------:R-:W4:Y:S01]  /*13e0*/  SHFL.IDX PT, R12, R12, RZ, 0x1f ;  /* 0x00001fff0c0c7589 */ /* 0x000f2200000e0000 */
[----:B------:R-:W-:-:S02]  /*13f0*/  CS2R R18, SRZ ;  /* 0x0000000000127805 */ /* 0x000fc4000001ff00 */
[----:B------:R-:W-:Y:S02]  /*1400*/  CS2R R20, SRZ ;  /* 0x0000000000147805 */ /* 0x000fe4000001ff00 */
[----:B------:R-:W-:Y:S02]  /*1410*/  CS2R R22, SRZ ;  /* 0x0000000000167805 */ /* 0x000fe4000001ff00 */
[----:B------:R-:W-:Y:S02]  /*1420*/  CS2R R88, SRZ ;  /* 0x0000000000587805 */ /* 0x000fe4000001ff00 */
[----:B------:R-:W-:Y:S02]  /*1430*/  CS2R R90, SRZ ;  /* 0x00000000005a7805 */ /* 0x000fe4000001ff00 */
[----:B------:R-:W-:Y:S02]  /*1440*/  CS2R R94, SRZ ;  /* 0x00000000005e7805 */ /* 0x000fe4000001ff00 */
        /* <DEDUP_REMOVED lines=16> */
[----:B-1----:R-:W-:Y:S02]  /*1550*/  ISETP.GE.AND P0, PT, R13, 0x1, PT ;  /* 0x000000010d00780c */ /* 0x002fe40003f06270 */
[----:B------:R-:W-:Y:S02]  /*1560*/  CS2R R126, SRZ ;  /* 0x00000000007e7805 */ /* 0x000fe4000001ff00 */
[----:B----4-:R-:W-:-:S02]  /*1570*/  R2UR UR8, R12 ;  /* 0x000000000c0872ca */ /* 0x010fc400000e0000 */
[----:B------:R-:W-:Y:S02]  /*1580*/  CS2R R128, SRZ ;  /* 0x0000000000807805 */ /* 0x000fe4000001ff00 */
[----:B------:R-:W-:Y:S02]  /*1590*/  CS2R R130, SRZ ;  /* 0x0000000000827805 */ /* 0x000fe4000001ff00 */
[----:B------:R-:W-:Y:S02]  /*15a0*/  CS2R R132, SRZ ;  /* 0x0000000000847805 */ /* 0x000fe4000001ff00 */
[----:B------:R-:W-:Y:S02]  /*15b0*/  CS2R R134, SRZ ;  /* 0x0000000000867805 */ /* 0x000fe4000001ff00 */
[----:B------:R-:W-:Y:S02]  /*15c0*/  CS2R R136, SRZ ;  /* 0x0000000000887805 */ /* 0x000fe4000001ff00 */
[----:B------:R-:W-:Y:S01]  /*15d0*/  CS2R R138, SRZ ;  /* 0x00000000008a7805 */ /* 0x000fe2000001ff00 */
[----:B------:R-:W-:Y:S01]  /*15e0*/  IMAD.MOV.U32 R141, RZ, RZ, RZ ;  /* 0x000000ffff8d7224 */ /* 0x000fe200078e00ff */
[----:B------:R-:W-:Y:S01]  /*15f0*/  CS2R R24, SRZ ;  /* 0x0000000000187805 */ /* 0x000fe2000001ff00 */
[----:B------:R-:W-:Y:S01]  /*1600*/  IMAD.MOV.U32 R143, RZ, RZ, RZ ;  /* 0x000000ffff8f7224 */ /* 0x000fe200078e00ff */
[----:B---3--:R-:W-:Y:S01]  /*1610*/  CS2R R26, SRZ ;  /* 0x00000000001a7805 */ /* 0x008fe2000001ff00 */
[----:B------:R-:W-:Y:S01]  /*1620*/  IMAD.U32 R144, RZ, RZ, UR4 ;  /* 0x00000004ff907e24 */ /* 0x000fe2000f8e00ff */
[----:B------:R-:W-:Y:S01]  /*1630*/  CS2R R28, SRZ ;  /* 0x00000000001c7805 */ /* 0x000fe2000001ff00 */
[----:B------:R-:W-:Y:S01]  /*1640*/  ULEA.HI UR10, UR8, UR8, URZ, 0x1 ;  /* 0x00000008080a7291 */ /* 0x000fe2000f8f083f */
[----:B------:R-:W-:-:S02]  /*1650*/  CS2R R30, SRZ ;  /* 0x00000000001e7805 */ /* 0x000fc4000001ff00 */
[----:B------:R-:W-:Y:S02]  /*1660*/  CS2R R32, SRZ ;  /* 0x0000000000207805 */ /* 0x000fe4000001ff00 */
[----:B------:R-:W-:Y:S01]  /*1670*/  CS2R R34, SRZ ;  /* 0x0000000000227805 */ /* 0x000fe2000001ff00 */
[----:B------:R-:W-:Y:S01]  /*1680*/  ULOP3.LUT UR11, UR10, 0xffffe, URZ, 0xc0, !UPT ;  /* 0x000ffffe0a0b7892 */ /* 0x000fe2000f8ec03f */
[----:B------:R-:W-:Y:S01]  /*1690*/  CS2R R36, SRZ ;  /* 0x0000000000247805 */ /* 0x000fe2000001ff00 */
[----:B0-----:R-:W-:Y:S01]  /*16a0*/  ULEA UR10, UR13, UR12, 0x18 ;  /* 0x0000000c0d0a7291 */ /* 0x001fe2000f8ec03f */
[----:B------:R-:W-:Y:S01]  /*16b0*/  CS2R R38, SRZ ;  /* 0x0000000000267805 */ /* 0x000fe2000001ff00 */
[----:B------:R-:W-:Y:S01]  /*16c0*/  UIADD3 UR11, UR8, -UR11, URZ ;  /* 0x8000000b080b7290 */ /* 0x000fe2000fffe03f */
[----:B------:R-:W-:Y:S02]  /*16d0*/  CS2R R40, SRZ ;  /* 0x0000000000287805 */ /* 0x000fe4000001ff00 */
[----:B------:R-:W-:Y:S01]  /*16e0*/  CS2R R42, SRZ ;  /* 0x00000000002a7805 */ /* 0x000fe2000001ff00 */
[----:B------:R-:W-:Y:S01]  /*16f0*/  UMOV UR8, URZ ;  /* 0x0000003f00087c82 */ /* 0x000fe20008000000 */
[----:B------:R-:W-:Y:S01]  /*1700*/  ULEA UR11, UR11, UR10, 0xc ;  /* 0x0000000a0b0b7291 */ /* 0x000fe2000f8e603f */
[----:B------:R-:W-:-:S02]  /*1710*/  CS2R R44, SRZ ;  /* 0x00000000002c7805 */ /* 0x000fc4000001ff00 */
[----:B------:R-:W-:Y:S02]  /*1720*/  CS2R R46, SRZ ;  /* 0x00000000002e7805 */ /* 0x000fe4000001ff00 */
[----:B------:R-:W-:Y:S01]  /*1730*/  CS2R R48, SRZ ;  /* 0x0000000000307805 */ /* 0x000fe2000001ff00 */
[----:B------:R-:W-:Y:S01]  /*1740*/  UIADD3 UR11, UR11, 0x200, URZ ;  /* 0x000002000b0b7890 */ /* 0x000fe2000fffe03f */
[----:B------:R-:W-:Y:S02]  /*1750*/  CS2R R50, SRZ ;  /* 0x0000000000327805 */ /* 0x000fe4000001ff00 */
[----:B------:R-:W-:Y:S02]  /*1760*/  CS2R R52, SRZ ;  /* 0x0000000000347805 */ /* 0x000fe4000001ff00 */
[----:B------:R-:W-:Y:S01]  /*1770*/  CS2R R54, SRZ ;  /* 0x0000000000367805 */ /* 0x000fe2000001ff00 */
[----:B------:R-:W-:Y:S01]  /*1780*/  USHF.R.U32.HI UR11, URZ, 0x4, UR11 ;  /* 0x000000043f0b7899 */ /* 0x000fe2000801160b */
[----:B------:R-:W-:-:S02]  /*1790*/  CS2R R56, SRZ ;  /* 0x0000000000387805 */ /* 0x000fc4000001ff00 */
[----:B------:R-:W-:Y:S02]  /*17a0*/  CS2R R58, SRZ ;  /* 0x00000000003a7805 */ /* 0x000fe4000001ff00 */
[----:B------:R-:W-:Y:S01]  /*17b0*/  CS2R R60, SRZ ;  /* 0x00000000003c7805 */ /* 0x000fe2000001ff00 */
[----:B------:R-:W-:Y:S01]  /*17c0*/  ULOP3.LUT UR11, UR11, 0x3fff, URZ, 0xc0, !UPT ;  /* 0x00003fff0b0b7892 */ /* 0x000fe2000f8ec03f */
        /* <DEDUP_REMOVED lines=12> */
[----:B------:R-:W-:Y:S01]  /*1890*/  CS2R R86, SRZ ;  /* 0x0000000000567805 */ /* 0x000fe2000001ff00 */
[----:B------:R-:W-:Y:S06]  /*18a0*/  @!P0 BRA `(.L_x_18) ;  /* 0x0000000800308947 */ /* 0x000fec0003800000 */
[----:B------:R-:W-:-:S13]  /*18b0*/  ISETP.NE.AND P1, PT, R142, 0x3, PT ;  /* 0x000000038e00780c */ /* 0x000fda0003f25270 */
[----:B------:R-:W-:Y:S05]  /*18c0*/  @!P1 BRA `(.L_x_19) ;  /* 0x0000000000049947 */ /* 0x000fea0003800000 */
[----:B------:R-:W-:Y:S01]  /*18d0*/  BPT.TRAP 0x1 ;  /* 0x000000040000795c */ /* 0x000fe20000300000 */
.L_x_19:
[----:B------:R-:W-:Y:S01]  /*18e0*/  ULEA UR6, UR5, UR10, 0x3 ;  /* 0x0000000a05067291 */ /* 0x000fe2000f8e183f */
[----:B------:R-:W-:-:S05]  /*18f0*/  IMAD.U32 R12, RZ, RZ, UR4 ;  /* 0x00000004ff0c7e24 */ /* 0x000fca000f8e00ff */
[----:B------:R-:W-:-:S04]  /*1900*/  SHF.L.U32 R12, R12, 0x1f, RZ ;  /* 0x0000001f0c0c7819 */ /* 0x000fc800000006ff */
[----:B------:R0:W1:Y:S01]  /*1910*/  SYNCS.PHASECHK.TRANS64.TRYWAIT P0, [UR6], R12 ;  /* 0x0000000cff0075a7 */ /* 0x0000620008000146 */
[----:B------:R-:W-:Y:S05]  /*1920*/  @!P1 BRA `(.L_x_20) ;  /* 0x0000000000049947 */ /* 0x000fea0003800000 */
[----:B------:R-:W-:Y:S01]  /*1930*/  BPT.TRAP 0x1 ;  /* 0x000000040000795c */ /* 0x000fe20000300000 */
.L_x_20:
[----:B-1----:R-:W-:Y:S05]  /*1940*/  @P0 BRA `(.L_x_21) ;  /* 0x0000000000080947 */ /* 0x002fea0003800000 */
[----:B------:R-:W1:Y:S02]  /*1950*/  SYNCS.PHASECHK.TRANS64.TRYWAIT P0, [UR6], R12 ;  /* 0x0000000cff0075a7 */ /* 0x000e640008000146 */
[----:B-1----:R-:W-:Y:S05]  /*1960*/  @!P0 BRA `(.L_x_22) ;  /* 0x00000080005c8947 */ /* 0x002fea0003800000 */
.L_x_21:
[----:B------:R-:W-:Y:S01]  /*1970*/  UIADD3 UR6, UR10, 0x1c200, URZ ;  /* 0x0001c2000a067890 */ /* 0x000fe2000fffe03f */
[----:B------:R-:W-:Y:S01]  /*1980*/  WARPGROUP.ARRIVE ;  /* 0x00000000000079c5 */ /* 0x000fe20000000000 */
[----:B------:R-:W-:Y:S01]  /*1990*/  ULOP3.LUT UR12, UR11, 0x10000, URZ, 0xfc, !UPT ;  /* 0x000100000b0c7892 */ /* 0x000fe2000f8efc3f */
[----:B------:R-:W-:Y:S01]  /*19a0*/  CS2R R16, SRZ ;  /* 0x0000000000107805 */ /* 0x000fe2000001ff00 */
[----:B------:R-:W-:Y:S01]  /*19b0*/  USHF.R.U32.HI UR6, URZ, 0x4, UR6 ;  /* 0x000000043f067899 */ /* 0x000fe20008011606 */
[----:B------:R-:W-:Y:S01]  /*19c0*/  CS2R R14, SRZ ;  /* 0x00000000000e7805 */ /* 0x000fe2000001ff00 */
[----:B------:R-:W-:Y:S01]  /*19d0*/  ULEA UR12, UR5, UR12, 0x9 ;  /* 0x0000000c050c7291 */ /* 0x000fe2000f8e483f */
[----:B------:R-:W-:Y:S01]  /*19e0*/  CS2R R18, SRZ ;  /* 0x0000000000127805 */ /* 0x000fe2000001ff00 */
[----:B------:R-:W-:Y:S01]  /*19f0*/  ULOP3.LUT UR6, UR6, 0x3fff, URZ, 0xc0, !UPT ;  /* 0x00003fff06067892 */ /* 0x000fe2000f8ec03f */
[----:B------:R-:W-:Y:S01]  /*1a00*/  CS2R R20, SRZ ;  /* 0x0000000000147805 */ /* 0x000fe2000001ff00 */
[----:B------:R-:W-:Y:S01]  /*1a10*/  UMOV UR13, 0x80000020 ;  /* 0x80000020000d7882 */ /* 0x000fe20000000000 */
[----:B------:R-:W-:Y:S01]  /*1a20*/  UMOV UR15, 0x80000020 ;  /* 0x80000020000f7882 */ /* 0x000fe20000000000 */
[----:B------:R-:W-:Y:S01]  /*1a30*/  ULOP3.LUT UR6, UR6, 0x10000, URZ, 0xfc, !UPT ;  /* 0x0001000006067892 */ /* 0x000fe2000f8efc3f */
[----:B------:R-:W-:Y:S01]  /*1a40*/  CS2R R22, SRZ ;  /* 0x0000000000167805 */ /* 0x000fe2000001ff00 */
[----:B------:R-:W-:Y:S01]  /*1a50*/  ULDC UR7, c[0x0][0x50c] ;  /* 0x0001430000077ab9 */ /* 0x000fe20000000800 */
[----:B------:R-:W-:Y:S01]  /*1a60*/  CS2R R88, SRZ ;  /* 0x0000000000587805 */ /* 0x000fe2000001ff00 */
[----:B------:R-:W-:Y:S01]  /*1a70*/  ULEA UR14, UR5, UR6, 0x9 ;  /* 0x00000006050e7291 */ /* 0x000fe2000f8e483f */
[----:B------:R-:W-:Y:S01]  /*1a80*/  CS2R R90, SRZ ;  /* 0x00000000005a7805 */ /* 0x000fe2000001ff00 */
[----:B------:R-:W-:Y:S01]  /*1a90*/  UISETP.NE.AND UP0, UPT, UR7, 0x2, UPT ;  /* 0x000000020700788c */ /* 0x000fe2000bf05270 */
[----:B------:R-:W-:Y:S01]  /*1aa0*/  CS2R R94, SRZ ;  /* 0x00000000005e7805 */ /* 0x000fe2000001ff00 */
[----:B------:R-:W-:Y:S01]  /*1ab0*/  UMOV UR6, 0x2 ;  /* 0x0000000200067882 */ /* 0x000fe20000000000 */
[----:B------:R-:W-:Y:S01]  /*1ac0*/  CS2R R92, SRZ ;  /* 0x00000000005c7805 */ /* 0x000fe2000001ff00 */
[----:B------:R-:W-:Y:S01]  /*1ad0*/  USEL UR7, URZ, 0x1, UP0 ;  /* 0x000000013f077887 */ /* 0x000fe20008000000 */
[----:B------:R-:W-:-:S02]  /*1ae0*/  CS2R R96, SRZ ;  /* 0x0000000000607805 */ /* 0x000fc4000001ff00 */
[----:B------:R-:W-:Y:S01]  /*1af0*/  CS2R R98, SRZ ;  /* 0x0000000000627805 */ /* 0x000fe2000001ff00 */
[----:B------:R-:W-:Y:S01]  /*1b00*/  QGMMA.64x128x32.F32.E4M3.E4M3 R24, gdesc[UR12], RZ, !UPT ;  /* 0x01e000000c1879f3 */ /* 0x000fe2000c7008ff */
[----:B------:R-:W-:Y:S01]  /*1b10*/  UIADD3 UR12, UR12, 0x2, URZ ;  /* 0x000000020c0c7890 */ /* 0x000fe2000fffe03f */
[----:B------:R-:W-:Y:S02]  /*1b20*/  CS2R R100, SRZ ;  /* 0x0000000000647805 */ /* 0x000fe4000001ff00 */
[----:B------:R-:W-:Y:S01]  /*1b30*/  ISETP.NE.AND P0, PT, RZ, UR7, PT ;  /* 0x00000007ff007c0c */ /* 0x000fe2000bf05270 */
[----:B------:R-:W-:Y:S01]  /*1b40*/  UIADD3 UR14, UR14, 0x2, URZ ;  /* 0x000000020e0e7890 */ /* 0x000fe2000fffe03f */
[----:B------:R-:W-:Y:S01]  /*1b50*/  CS2R R102, SRZ ;  /* 0x0000000000667805 */ /* 0x000fe2000001ff00 */
[----:B------:R-:W-:Y:S01]  /*1b60*/  UMOV UR13, 0x80000020 ;  /* 0x80000020000d7882 */ /* 0x000fe20000000000 */
[----:B------:R-:W-:Y:S01]  /*1b70*/  UMOV UR15, 0x80000020 ;  /* 0x80000020000f7882 */ /* 0x000fe20000000000 */
        /* <DEDUP_REMOVED lines=17> */
[----:B------:R-:W-:Y:S01]  /*1c90*/  CS2R R138, SRZ ;  /* 0x00000000008a7805 */ /* 0x000fe2000001ff00 */
[----:B------:R-:W-:Y:S02]  /*1ca0*/  IMAD.MOV.U32 R141, RZ, RZ, RZ ;  /* 0x000000ffff8d7224 */ /* 0x000fe400078e00ff */
[----:B------:R-:W-:Y:S01]  /*1cb0*/  IMAD.MOV.U32 R143, RZ, RZ, RZ ;  /* 0x000000ffff8f7224 */ /* 0x000fe200078e00ff */
[----:B------:R-:W-:Y:S01]  /*1cc0*/  QGMMA.64x128x32.F32.E4M3.E4M3 R24, gdesc[UR12], R24, gsb0 ;  /* 0x01e000000c1879f3 */ /* 0x000fe20008000818 */
[----:B------:R-:W-:Y:S05]  /*1cd0*/  @!P0 BRA `(.L_x_23) ;  /* 0x0000000400088947 */ /* 0x000fea0003800000 */
[----:B------:R-:W-:Y:S02]  /*1ce0*/  WARPGROUP.DEPBAR.LE gsb0, 0x0 ;  /* 0x00008000000079c5 */ /* 0x000fe40000010000 */
[----:B------:R-:W-:-:S01]  /*1cf0*/  FADD R143, RZ, R24 ;  /* 0x00000018ff8f7221 */ /* 0x000fc20000000000 */
[----:B------:R-:W-:Y:S01]  /*1d00*/  FADD R138, RZ, R25 ;  /* 0x00000019ff8a7221 */ /* 0x000fe20000000000 */
        /* <DEDUP_REMOVED lines=62> */
[----:B------:R-:W-:-:S06]  /*20f0*/  UMOV UR6, URZ ;  /* 0x0000003f00067c82 */ /* 0x000fcc0008000000 */
.L_x_23:
[----:B------:R-:W-:-:S04]  /*2100*/  UIADD3 UR18, UR5, 0x1, URZ ;  /* 0x0000000105127890 */ /* 0x000fc8000fffe03f */
[----:B------:R-:W-:-:S04]  /*2110*/  UISETP.NE.AND UP0, UPT, UR18, 0xe, UPT ;  /* 0x0000000e1200788c */ /* 0x000fc8000bf05270 */
[----:B------:R-:W-:Y:S02]  /*2120*/  USEL UR8, URZ, 0x1, UP0 ;  /* 0x000000013f087887 */ /* 0x000fe40008000000 */
[----:B------:R-:W-:Y:S02]  /*2130*/  USEL UR18, UR18, URZ, UP0 ;  /* 0x0000003f12127287 */ /* 0x000fe40008000000 */
[----:B------:R-:W-:-:S06]  /*2140*/  ULOP3.LUT UR8, UR4, UR8, URZ, 0x3c, !UPT ;  /* 0x0000000804087292 */ /* 0x000fcc000f8e3c3f */
[----:B------:R-:W-:Y:S01]  /*2150*/  IMAD.U32 R144, RZ, RZ, UR8 ;  /* 0x00000008ff907e24 */ /* 0x000fe2000f8e00ff */
[----:B------:R-:W-:-:S06]  /*2160*/  UMOV UR8, 0x1 ;  /* 0x0000000100087882 */ /* 0x000fcc0000000000 */
.L_x_18:
[----:B------:R-:W-:-:S04]  /*2170*/  UISETP.LT.AND UP0, UPT, UR9, 0x1, UPT ;  /* 0x000000010900788c */ /* 0x000fc8000bf01270 */
[----:B------:R-:W-:-:S04]  /*2180*/  USEL UR12, UR9, 0x1, UP0 ;  /* 0x00000001090c7887 */ /* 0x000fc80008000000 */
[----:B------:R-:W-:-:S04]  /*2190*/  UIADD3 UR12, UR9, -UR12, URZ ;  /* 0x8000000c090c7290 */ /* 0x000fc8000fffe03f */
[----:B------:R-:W-:-:S06]  /*21a0*/  UISETP.GE.AND UP0, UPT, UR12, 0x1, UPT ;  /* 0x000000010c00788c */ /* 0x000fcc000bf06270 */
[----:B------:R-:W-:-:S13]  /*21b0*/  PLOP3.LUT P0, PT, PT, PT, UP0, 0x80, 0x0 ;  /* 0x000000000000781c */ /* 0x000fda0003f0f008 */
[----:B------:R-:W-:Y:S05]  /*21c0*/  @!P0 BRA `(.L_x_24) ;  /* 0x0000000800088947 */ /* 0x000fea0003800000 */
[----:B01----:R-:W-:Y:S01]  /*21d0*/  IMAD.U32 R12, RZ, RZ, UR12 ;  /* 0x0000000cff0c7e24 */ /* 0x003fe2000f8e00ff */
[----:B------:R-:W-:Y:S01]  /*21e0*/  ULDC UR19, c[0x0][0x50c] ;  /* 0x0001430000137ab9 */ /* 0x000fe20000000800 */
[----:B------:R-:W-:-:S07]  /*21f0*/  IMAD.U32 R13, RZ, RZ, UR5 ;  /* 0x00000005ff0d7e24 */ /* 0x000fce000f8e00ff */
.L_x_32:
[----:B------:R-:W-:-:S13]  /*2200*/  ISETP.NE.AND P1, PT, R142, 0x3, PT ;  /* 0x000000038e00780c */ /* 0x000fda0003f25270 */
[----:B------:R-:W-:Y:S05]  /*2210*/  @!P1 BRA `(.L_x_25) ;  /* 0x0000000000049947 */ /* 0x000fea0003800000 */
[----:B------:R-:W-:Y:S01]  /*2220*/  BPT.TRAP 0x1 ;  /* 0x000000040000795c */ /* 0x000fe20000300000 */
.L_x_25:
[----:B------:R-:W0:Y:S01]  /*2230*/  S2UR UR12, SR_CgaCtaId ;  /* 0x00000000000c79c3 */ /* 0x000e220000008800 */
[----:B------:R-:W-:Y:S01]  /*2240*/  UMOV UR10, 0x400 ;  /* 0x00000400000a7882 */ /* 0x000fe20000000000 */
[----:B------:R-:W-:Y:S01]  /*2250*/  SHF.L.U32 R140, R144, 0x1f, RZ ;  /* 0x0000001f908c7819 */ /* 0x000fe200000006ff */
[----:B0-----:R-:W-:-:S04]  /*2260*/  ULEA UR10, UR12, UR10, 0x18 ;  /* 0x0000000a0c0a7291 */ /* 0x001fc8000f8ec03f */
[----:B------:R-:W-:-:S09]  /*2270*/  ULEA UR12, UR18, UR10, 0x3 ;  /* 0x0000000a120c7291 */ /* 0x000fd2000f8e183f */
[----:B------:R0:W1:Y:S01]  /*2280*/  SYNCS.PHASECHK.TRANS64.TRYWAIT P0, [UR12], R140 ;  /* 0x0000008cff0075a7 */ /* 0x000062000800014c */
[----:B------:R-:W-:Y:S05]  /*2290*/  @!P1 BRA `(.L_x_26) ;  /* 0x0000000000049947 */ /* 0x000fea0003800000 */
[----:B------:R-:W-:Y:S01]  /*22a0*/  BPT.TRAP 0x1 ;  /* 0x000000040000795c */ /* 0x000fe20000300000 */
.L_x_26:
[----:B-1----:R-:W-:Y:S05]  /*22b0*/  @P0 BRA `(.L_x_27) ;  /* 0x0000000000080947 */ /* 0x002fea0003800000 */
[----:B------:R-:W1:Y:S02]  /*22c0*/  SYNCS.PHASECHK.TRANS64.TRYWAIT P0, [UR12], R140 ;  /* 0x0000008cff0075a7 */ /* 0x000e64000800014c */
[----:B-1----:R-:W-:Y:S05]  /*22d0*/  @!P0 BRA `(.L_x_28) ;  /* 0x0000007800188947 */ /* 0x002fea0003800000 */
.L_x_27:
[----:B------:R-:W-:Y:S01]  /*22e0*/  UIADD3 UR12, UR10, 0x1c200, URZ ;  /* 0x0001c2000a0c7890 */ /* 0x000fe2000fffe03f */
[----:B------:R-:W-:Y:S01]  /*22f0*/  WARPGROUP.ARRIVE ;  /* 0x00000000000079c5 */ /* 0x000fe20000000000 */
[----:B------:R-:W-:Y:S02]  /*2300*/  UISETP.NE.AND UP0, UPT, UR7, URZ, UPT ;  /* 0x0000003f0700728c */ /* 0x000fe4000bf05270 */
[----:B------:R-:W-:Y:S02]  /*2310*/  USHF.R.U32.HI UR12, URZ, 0x4, UR12 ;  /* 0x000000043f0c7899 */ /* 0x000fe4000801160c */
[----:B------:R-:W-:Y:S02]  /*2320*/  USEL UR8, UR8, URZ, !UP0 ;  /* 0x0000003f08087287 */ /* 0x000fe4000c000000 */
[----:B------:R-:W-:Y:S02]  /*2330*/  ULOP3.LUT UR7, UR12, 0x3fff, URZ, 0xc0, !UPT ;  /* 0x00003fff0c077892 */ /* 0x000fe4000f8ec03f */
[----:B------:R-:W-:-:S02]  /*2340*/  ULOP3.LUT UR12, UR11, 0x10000, URZ, 0xfc, !UPT ;  /* 0x000100000b0c7892 */ /* 0x000fc4000f8efc3f */
[----:B------:R-:W-:Y:S02]  /*2350*/  ULOP3.LUT UR7, UR7, 0x10000, URZ, 0xfc, !UPT ;  /* 0x0001000007077892 */ /* 0x000fe4000f8efc3f */
[----:B------:R-:W-:Y:S02]  /*2360*/  UISETP.NE.U32.AND UP0, UPT, UR8, URZ, UPT ;  /* 0x0000003f0800728c */ /* 0x000fe4000bf05070 */
[----:B------:R-:W-:Y:S02]  /*2370*/  ULEA UR12, UR18, UR12, 0x9 ;  /* 0x0000000c120c7291 */ /* 0x000fe4000f8e483f */
[----:B------:R-:W-:Y:S01]  /*2380*/  ULEA UR14, UR18, UR7, 0x9 ;  /* 0x00000007120e7291 */ /* 0x000fe2000f8e483f */
[----:B------:R-:W-:Y:S01]  /*2390*/  UMOV UR13, 0x80000020 ;  /* 0x80000020000d7882 */ /* 0x000fe20000000000 */
[----:B------:R-:W-:Y:S01]  /*23a0*/  UMOV UR15, 0x80000020 ;  /* 0x80000020000f7882 */ /* 0x000fe20000000000 */
[----:B------:R-:W-:-:S06]  /*23b0*/  UIADD3 UR6, UR6, 0x2, URZ ;  /* 0x0000000206067890 */ /* 0x000fcc000fffe03f */
[----:B------:R-:W-:Y:S01]  /*23c0*/  QGMMA.64x128x32.F32.E4M3.E4M3 R24, gdesc[UR12], R24, UP0 ;  /* 0x01e000000c1879f3 */ /* 0x000fe2000bf00818 */
[----:B------:R-:W-:Y:S02]  /*23d0*/  UIADD3 UR12, UR12, 0x2, URZ ;  /* 0x000000020c0c7890 */ /* 0x000fe4000fffe03f */
[----:B------:R-:W-:Y:S01]  /*23e0*/  UIADD3 UR14, UR14, 0x2, URZ ;  /* 0x000000020e0e7890 */ /* 0x000fe2000fffe03f */
[----:B------:R-:W-:Y:S01]  /*23f0*/  UMOV UR13, 0x80000020 ;  /* 0x80000020000d7882 */ /* 0x000fe20000000000 */
[----:B------:R-:W-:Y:S01]  /*2400*/  UMOV UR15, 0x80000020 ;  /* 0x80000020000f7882 */ /* 0x000fe20000000000 */
[----:B------:R-:W-:-:S04]  /*2410*/  UISETP.NE.AND UP0, UPT, UR6, UR19, UPT ;  /* 0x000000130600728c */ /* 0x000fc8000bf05270 */
[----:B------:R-:W-:-:S06]  /*2420*/  USEL UR7, URZ, 0x1, UP0 ;  /* 0x000000013f077887 */ /* 0x000fcc0008000000 */
[----:B------:R-:W-:Y:S01]  /*2430*/  ISETP.NE.AND P0, PT, RZ, UR7, PT ;  /* 0x00000007ff007c0c */ /* 0x000fe2000bf05270 */
[----:B------:R-:W-:Y:S03]  /*2440*/  QGMMA.64x128x32.F32.E4M3.E4M3 R24, gdesc[UR12], R24, gsb0 ;  /* 0x01e000000c1879f3 */ /* 0x000fe60008000818 */
[----:B------:R-:W-:-:S09]  /*2450*/  WARPGROUP.DEPBAR.LE gsb0, 0x1 ;  /* 0x00008000000079c5 */ /* 0x000fd20000010100 */
[----:B------:R-:W-:Y:S05]  /*2460*/  @!P0 BRA `(.L_x_29) ;  /* 0x0000000400088947 */ /* 0x000fea0003800000 */
[----:B------:R-:W-:Y:S02]  /*2470*/  WARPGROUP.DEPBAR.LE gsb0, 0x0 ;  /* 0x00008000000079c5 */ /* 0x000fe40000010000 */
[----:B------:R-:W-:-:S01]  /*2480*/  FADD R143, R24, R143 ;  /* 0x0000008f188f7221 */ /* 0x000fc20000000000 */
[----:B------:R-:W-:Y:S01]  /*2490*/  FADD R138, R25, R138 ;  /* 0x0000008a198a7221 */ /* 0x000fe20000000000 */
        /* <DEDUP_REMOVED lines=62> */
[----:B------:R-:W-:-:S06]  /*2880*/  UMOV UR6, URZ ;  /* 0x0000003f00067c82 */ /* 0x000fcc0008000000 */
.L_x_29:
[----:B------:R-:W-:Y:S05]  /*2890*/  @!P1 BRA `(.L_x_30) ;  /* 0x0000000000049947 */ /* 0x000fea0003800000 */
[----:B------:R-:W-:Y:S01]  /*28a0*/  BPT.TRAP 0x1 ;  /* 0x000000040000795c */ /* 0x000fe20000300000 */
.L_x_30:
[----:B------:R-:W-:-:S13]  /*28b0*/  ISETP.NE.AND P0, PT, R6, RZ, PT ;  /* 0x000000ff0600720c */ /* 0x000fda0003f05270 */
[----:B01----:R-:W-:-:S05]  /*28c0*/  @P0 LEA R140, R13, UR10, 0x3 ;  /* 0x0000000a0d8c0c11 */ /* 0x003fca000f8e18ff */
[----:B------:R-:W-:-:S05]  /*28d0*/  @P0 VIADD R140, R140, 0x70 ;  /* 0x000000708c8c0836 */ /* 0x000fca0000000000 */
[----:B------:R-:W-:-:S04]  /*28e0*/  @P0 PRMT R140, R5, 0x654, R140 ;  /* 0x00000654058c0816 */ /* 0x000fc8000000008c */
[----:B------:R0:W-:Y:S01]  /*28f0*/  @P0 SYNCS.ARRIVE.TRANS64.RED.A1T0 RZ, [R140+URZ], RZ ;  /* 0x000000ff8cff09a7 */ /* 0x0001e2000810043f */
[----:B------:R-:W-:-:S13]  /*2900*/  ISETP.GT.U32.AND P0, PT, R4, 0x1, PT ;  /* 0x000000010400780c */ /* 0x000fda0003f04070 */
[----:B0-----:R-:W-:Y:S05]  /*2910*/  @P0 BRA `(.L_x_31) ;  /* 0x0000000000040947 */ /* 0x001fea0003800000 */
[----:B------:R-:W-:Y:S01]  /*2920*/  BPT.TRAP 0x1 ;  /* 0x000000040000795c */ /* 0x000fe20000300000 */
.L_x_31:
[----:B------:R-:W-:Y:S01]  /*2930*/  UIADD3 UR18, UR18, 0x1, URZ ;  /* 0x0000000112127890 */ /* 0x000fe2000fffe03f */
[C---:B------:R-:W-:Y:S01]  /*2940*/  ISETP.GT.AND P1, PT, R12.reuse, 0x1, PT ;  /* 0x000000010c00780c */ /* 0x040fe20003f24270 */
[----:B------:R-:W-:Y:S02]  /*2950*/  VIADD R13, R13, 0x1 ;  /* 0x000000010d0d7836 */ /* 0x000fe40000000000 */
[----:B------:R-:W-:Y:S01]  /*2960*/  UISETP.NE.AND UP0, UPT, UR18, 0xe, UPT ;  /* 0x0000000e1200788c */ /* 0x000fe2000bf05270 */
[----:B------:R-:W-:Y:S02]  /*2970*/  VIADD R12, R12, 0xffffffff ;  /* 0xffffffff0c0c7836 */ /* 0x000fe40000000000 */
[C---:B------:R-:W-:Y:S01]  /*2980*/  ISETP.NE.AND P0, PT, R13.reuse, 0xe, PT ;  /* 0x0000000e0d00780c */ /* 0x040fe20003f05270 */
[----:B------:R-:W-:Y:S02]  /*2990*/  USEL UR8, URZ, 0x1, UP0 ;  /* 0x000000013f087887 */ /* 0x000fe40008000000 */
[----:B------:R-:W-:Y:S01]  /*29a0*/  USEL UR18, UR18, URZ, UP0 ;  /* 0x0000003f12127287 */ /* 0x000fe20008000000 */
[----:B------:R-:W-:-:S03]  /*29b0*/  SEL R13, R13, RZ, P0 ;  /* 0x000000ff0d0d7207 */ /* 0x000fc60000000000 */
[----:B------:R-:W-:Y:S01]  /*29c0*/  LOP3.LUT R144, R144, UR8, RZ, 0x3c, !PT ;  /* 0x0000000890907c12 */ /* 0x000fe2000f8e3cff */
[----:B------:R-:W-:Y:S01]  /*29d0*/  UMOV UR8, 0x1 ;  /* 0x0000000100087882 */ /* 0x000fe20000000000 */
[----:B------:R-:W-:Y:S06]  /*29e0*/  @P1 BRA `(.L_x_32) ;  /* 0xfffffff800041947 */ /* 0x000fec000383ffff */
.L_x_24:
[----:B------:R-:W-:Y:S01]  /*29f0*/  UISETP.NE.AND UP0, UPT, UR6, URZ, UPT ;  /* 0x0000003f0600728c */ /* 0x000fe2000bf05270 */
[----:B01----:R-:W0:Y:S03]  /*2a00*/  LDC R12, c[0x0][0x28c] ;  /* 0x0000a300ff0c7b82 */ /* 0x003e260000000800 */
[----:B------:R-:W-:-:S06]  /*2a10*/  USEL UR6, URZ, 0x1, !UP0 ;  /* 0x000000013f067887 */ /* 0x000fcc000c000000 */
[----:B------:R-:W-:Y:S02]  /*2a20*/  ISETP.NE.AND P0, PT, RZ, UR6, PT ;  /* 0x00000006ff007c0c */ /* 0x000fe4000bf05270 */
[----:B0-----:R-:W-:-:S11]  /*2a30*/  ISETP.GE.AND P1, PT, R12, 0x1, PT ;  /* 0x000000010c00780c */ /* 0x001fd60003f26270 */
[----:B------:R-:W-:Y:S05]  /*2a40*/  @!P0 BRA `(.L_x_33) ;  /* 0x0000000400048947 */ /* 0x000fea0003800000 */
[----:B------:R-:W-:Y:S02]  /*2a50*/  WARPGROUP.DEPBAR.LE gsb0, 0x0 ;  /* 0x00008000000079c5 */ /* 0x000fe40000010000 */
[----:B------:R-:W-:Y:S01]  /*2a60*/  FADD R143, R24, R143 ;  /* 0x0000008f188f7221 */ /* 0x000fe20000000000 */
        /* <DEDUP_REMOVED lines=62> */
[----:B------:R-:W-:-:S07]  /*2e50*/  FADD R16, R16, R87 ;  /* 0x0000005710107221 */ /* 0x000fce0000000000 */
.L_x_33:
[----:B------:R-:W-:Y:S02]  /*2e60*/  WARPGROUP.DEPBAR.LE gsb0, 0x0 ;  /* 0x00008000000079c5 */ /* 0x000fe40000010000 */
[----:B------:R-:W-:Y:S05]  /*2e70*/  @!P1 BRA `(.L_x_34) ;  /* 0x0000000000589947 */ /* 0x000fea0003800000 */
[----:B------:R-:W-:-:S13]  /*2e80*/  ISETP.NE.AND P0, PT, R142, 0x3, PT ;  /* 0x000000038e00780c */ /* 0x000fda0003f05270 */
[----:B------:R-:W-:Y:S05]  /*2e90*/  @!P0 BRA `(.L_x_35) ;  /* 0x0000000000048947 */ /* 0x000fea0003800000 */
[----:B------:R-:W-:Y:S01]  /*2ea0*/  BPT.TRAP 0x1 ;  /* 0x000000040000795c */ /* 0x000fe20000300000 */
.L_x_35:
[----:B------:R-:W-:Y:S01]  /*2eb0*/  ISETP.NE.AND P0, PT, R6, RZ, PT ;  /* 0x000000ff0600720c */ /* 0x000fe20003f05270 */
[----:B------:R-:W-:Y:S01]  /*2ec0*/  BSSY B0, `(.L_x_36) ;  /* 0x000000f000007945 */ /* 0x000fe20003800000 */
[----:B------:R-:W-:-:S11]  /*2ed0*/  ISETP.GT.U32.AND P1, PT, R4, 0x1, PT ;  /* 0x000000010400780c */ /* 0x000fd60003f24070 */
[----:B------:R-:W-:Y:S05]  /*2ee0*/  @!P0 BRA `(.L_x_37) ;  /* 0x0000000000308947 */ /* 0x000fea0003800000 */
[----:B------:R-:W-:-:S04]  /*2ef0*/  UISETP.LT.AND UP0, UPT, UR9, 0x1, UPT ;  /* 0x000000010900788c */ /* 0x000fc8000bf01270 */
[----:B------:R-:W-:-:S04]  /*2f00*/  USEL UR8, UR9, 0x1, UP0 ;  /* 0x0000000109087887 */ /* 0x000fc80008000000 */
[----:B------:R-:W-:-:S04]  /*2f10*/  UIADD3 UR8, UR5, UR9, -UR8 ;  /* 0x0000000905087290 */ /* 0x000fc8000fffe808 */
[----:B------:R-:W-:-:S04]  /*2f20*/  USHF.R.U32.HI UR6, URZ, 0x1, UR8 ;  /* 0x000000013f067899 */ /* 0x000fc80008011608 */
[----:B------:R-:W-:-:S04]  /*2f30*/  UIMAD.WIDE.U32 UR6, UR6, -0x6db6db6d, URZ ;  /* 0x92492493060678a5 */ /* 0x000fc8000f8e003f */
[----:B------:R-:W-:-:S04]  /*2f40*/  USHF.R.U32.HI UR6, URZ, 0x2, UR7 ;  /* 0x000000023f067899 */ /* 0x000fc80008011607 */
[----:B------:R-:W-:-:S04]  /*2f50*/  UIMAD UR8, UR6, -0xe, UR8 ;  /* 0xfffffff2060878a4 */ /* 0x000fc8000f8e0208 */
[----:B------:R-:W-:-:S04]  /*2f60*/  ULEA UR8, UR8, UR10, 0x3 ;  /* 0x0000000a08087291 */ /* 0x000fc8000f8e183f */
[----:B------:R-:W-:-:S06]  /*2f70*/  UIADD3 UR8, UR8, 0x70, URZ ;  /* 0x0000007008087890 */ /* 0x000fcc000fffe03f */
[----:B------:R-:W-:-:S05]  /*2f80*/  IMAD.U32 R12, RZ, RZ, UR8 ;  /* 0x00000008ff0c7e24 */ /* 0x000fca000f8e00ff */
[----:B------:R-:W-:-:S04]  /*2f90*/  PRMT R12, R5, 0x654, R12 ;  /* 0x00000654050c7816 */ /* 0x000fc8000000000c */
[----:B------:R0:W-:Y:S03]  /*2fa0*/  SYNCS.ARRIVE.TRANS64.RED.A1T0 RZ, [R12+URZ], RZ ;  /* 0x000000ff0cff79a7 */ /* 0x0001e6000810043f */
.L_x_37:
[----:B------:R-:W-:Y:S05]  /*2fb0*/  BSYNC B0 ;  /* 0x0000000000007941 */ /* 0x000fea0003800000 */
.L_x_36:
[----:B------:R-:W-:Y:S05]  /*2fc0*/  @P1 BRA `(.L_x_34) ;  /* 0x0000000000041947 */ /* 0x000fea0003800000 */
[----:B------:R-:W-:Y:S01]  /*2fd0*/  BPT.TRAP 0x1 ;  /* 0x000000040000795c */ /* 0x000fe20000300000 */
.L_x_34:
[----:B------:R-:W1:Y:S01]  /*2fe0*/  LDC R26, c[0x0][0x288] ;  /* 0x0000a200ff1a7b82 */ /* 0x000e620000000800 */
[--C-:B0-----:R-:W-:Y:S01]  /*2ff0*/  SHF.R.U32.HI R12, RZ, 0x2, R0.reuse ;  /* 0x00000002ff0c7819 */ /* 0x101fe20000011600 */
[----:B------:R-:W-:Y:S01]  /*3000*/  IMAD.SHL.U32 R29, R11, 0x80, RZ ;  /* 0x000000800b1d7824 */ /* 0x000fe200078e00ff */
[----:B------:R-:W-:Y:S01]  /*3010*/  SHF.R.U32.HI R25, RZ, 0x7, R0 ;  /* 0x00000007ff197819 */ /* 0x000fe20000011600 */
[----:B------:R-:W-:Y:S01]  /*3020*/  UIADD3 UR5, UR9, UR5, URZ ;  /* 0x0000000509057290 */ /* 0x000fe2000fffe03f */
[----:B------:R-:W-:Y:S01]  /*3030*/  LOP3.LUT R13, R12, 0x7, RZ, 0xc0, !PT ;  /* 0x000000070c0d7812 */ /* 0x000fe200078ec0ff */
[----:B------:R-:W-:Y:S01]  /*3040*/  IMAD.SHL.U32 R31, R10, 0x80, RZ ;  /* 0x000000800a1f7824 */ /* 0x000fe200078e00ff */
[----:B------:R-:W-:Y:S01]  /*3050*/  LOP3.LUT R12, R25, 0x1, RZ, 0xc0, !PT ;  /* 0x00000001190c7812 */ /* 0x000fe200078ec0ff */
[----:B------:R-:W-:Y:S01]  /*3060*/  UISETP.GT.U32.AND UP0, UPT, UR5, 0xd, UPT ;  /* 0x0000000d0500788c */ /* 0x000fe2000bf04070 */
[----:B------:R-:W-:Y:S01]  /*3070*/  LOP3.LUT R24, R0, 0x60, RZ, 0xc0, !PT ;  /* 0x0000006000187812 */ /* 0x000fe200078ec0ff */
[----:B------:R-:W-:Y:S01]  /*3080*/  ULDC UR12, c[0x0][0x284] ;  /* 0x0000a100000c7ab9 */ /* 0x000fe20000000800 */
[----:B------:R-:W-:Y:S01]  /*3090*/  USHF.R.U32.HI UR6, URZ, 0x1, UR5 ;  /* 0x000000013f067899 */ /* 0x000fe20008011605 */
[----:B------:R-:W-:Y:S01]  /*30a0*/  IMAD.SHL.U32 R30, R12, 0x40, RZ ;  /* 0x000000400c1e7824 */ /* 0x000fe200078e00ff */
[----:B------:R-:W-:Y:S01]  /*30b0*/  SHF.R.U32.HI R28, RZ, 0x1, R24 ;  /* 0x00000001ff1c7819 */ /* 0x000fe20000011618 */
[----:B------:R-:W-:Y:S01]  /*30c0*/  UISETP.LT.U32.AND UP0, UPT, UR9, 0xe, UP0 ;  /* 0x0000000e0900788c */ /* 0x000fe20008701070 */
[----:B------:R-:W-:Y:S01]  /*30d0*/  LOP3.LUT R24, R0, 0x3, RZ, 0xc0, !PT ;  /* 0x0000000300187812 */ /* 0x000fe200078ec0ff */
[----:B------:R-:W-:Y:S01]  /*30e0*/  UISETP.GE.U32.AND UP1, UPT, UR9, 0xe, UPT ;  /* 0x0000000e0900788c */ /* 0x000fe2000bf26070 */
[--C-:B------:R-:W-:Y:S01]  /*30f0*/  IADD3 R25, RZ, -R28, -R13.reuse ;  /* 0x8000001cff197210 */ /* 0x100fe20007ffe80d */
[----:B------:R-:W-:Y:S01]  /*3100*/  UIMAD.WIDE.U32 UR6, UR6, -0x6db6db6d, URZ ;  /* 0x92492493060678a5 */ /* 0x000fe2000f8e003f */
[----:B------:R-:W-:Y:S01]  /*3110*/  LOP3.LUT R13, R30, 0x40, R13, 0xe2, !PT ;  /* 0x000000401e0d7812 */ /* 0x000fe200078ee20d */
[----:B------:R-:W-:Y:S01]  /*3120*/  USEL UR8, URZ, 0x1, !UP0 ;  /* 0x000000013f087887 */ /* 0x000fe2000c000000 */
[----:B------:R-:W-:Y:S01]  /*3130*/  SHF.R.S32.HI R34, RZ, 0x1f, R7 ;  /* 0x0000001fff227819 */ /* 0x000fe20000011407 */
[----:B------:R-:W-:Y:S01]  /*3140*/  IMAD R12, R12, -0x40, R25 ;  /* 0xffffffc00c0c7824 */ /* 0x000fe200078e0219 */
[----:B------:R-:W-:Y:S01]  /*3150*/  ULDC.64 UR10, c[0x0][0x5d0] ;  /* 0x00017400000a7ab9 */ /* 0x000fe20000000a00 */
[----:B-1----:R-:W-:Y:S01]  /*3160*/  IMAD R30, R24, -0x2, R26 ;  /* 0xfffffffe181e7824 */ /* 0x002fe200078e021a */
[----:B------:R-:W-:Y:S01]  /*3170*/  ISETP.GE.AND P0, PT, R29, R26, PT ;  /* 0x0000001a1d00720c */ /* 0x000fe20003f06270 */
[----:B------:R-:W-:Y:S01]  /*3180*/  IMAD.SHL.U32 R24, R0, 0x2, RZ ;  /* 0x0000000200187824 */ /* 0x000fe200078e00ff */
[----:B------:R-:W-:Y:S01]  /*3190*/  USHF.R.U32.HI UR6, URZ, 0x2, UR7 ;  /* 0x000000023f067899 */ /* 0x000fe20008011607 */
[----:B------:R-:W-:Y:S01]  /*31a0*/  IMAD R32, R34, UR10, RZ ;  /* 0x0000000a22207c24 */ /* 0x000fe2000f8e02ff */
[----:B------:R-:W-:Y:S01]  /*31b0*/  ISETP.GE.OR P0, PT, R31, UR12, P0 ;  /* 0x0000000c1f007c0c */ /* 0x000fe20008706670 */
[----:B------:R-:W-:Y:S01]  /*31c0*/  ULOP3.LUT UR4, UR4, UR8, URZ, 0x3c, !UPT ;  /* 0x0000000804047292 */ /* 0x000fe2000f8e3c3f */
[----:B------:R-:W-:Y:S01]  /*31d0*/  LOP3.LUT R24, R29, 0x6, R24, 0xf8, !PT ;  /* 0x000000061d187812 */ /* 0x000fe200078ef818 */
[----:B------:R-:W-:Y:S01]  /*31e0*/  IMAD.WIDE R26, R10, 0x80, RZ ;  /* 0x000000800a1a7825 */ /* 0x000fe200078e02ff */
[----:B------:R-:W-:Y:S01]  /*31f0*/  UIMAD UR5, UR6, -0xe, UR5 ;  /* 0xfffffff2060578a4 */ /* 0x000fe2000f8e0205 */
[----:B------:R-:W-:Y:S01]  /*3200*/  IADD3 R36, -R31, UR12, R12 ;  /* 0x0000000c1f247c10 */ /* 0x000fe2000fffe10c */
[----:B------:R-:W-:Y:S01]  /*3210*/  @UP1 ULOP3.LUT UR4, UR4, 0x1, UR6, 0x78, !UPT ;  /* 0x0000000104041892 */ /* 0x000fe2000f8e7806 */
[----:B------:R-:W-:Y:S01]  /*3220*/  SHF.R.S32.HI R25, RZ, 0x1f, R24 ;  /* 0x0000001fff197819 */ /* 0x000fe20000011418 */
[----:B------:R-:W-:Y:S01]  /*3230*/  IMAD R33, R7, UR11, R32 ;  /* 0x0000000b07217c24 */ /* 0x000fe2000f8e0220 */
[----:B------:R-:W-:Y:S01]  /*3240*/  LOP3.LUT R35, R26, R13, R28, 0xfe, !PT ;  /* 0x0000000d1a237212 */ /* 0x000fe200078efe1c */
[----:B------:R-:W-:-:S02]  /*3250*/  IMAD.IADD R29, R30, 0x1, -R29 ;  /* 0x000000011e1d7824 */ /* 0x000fc400078e0a1d */
[----:B------:R-:W-:-:S04]  /*3260*/  IMAD.WIDE.U32 R10, R7, UR10, R24 ;  /* 0x0000000a070a7c25 */ /* 0x000fc8000f8e0018 */
[----:B------:R-:W-:Y:S02]  /*3270*/  IMAD.IADD R11, R11, 0x1, R33 ;  /* 0x000000010b0b7824 */ /* 0x000fe400078e0221 */
[----:B------:R-:W-:Y:S01]  /*3280*/  IMAD.MOV.U32 R28, RZ, RZ, -0x1 ;  /* 0xffffffffff1c7424 */ /* 0x000fe200078e00ff */
[----:B------:R-:W-:Y:S06]  /*3290*/  @P0 BRA `(.L_x_38) ;  /* 0x0000004400a40947 */ /* 0x000fec0003800000 */
[----:B------:R-:W0:Y:S01]  /*32a0*/  LDC.64 R32, c[0x0][0x5c8] ;  /* 0x00017200ff207b82 */ /* 0x000e220000000a00 */
[----:B------:R-:W-:Y:S01]  /*32b0*/  ULDC.64 UR6, c[0x0][0x5c0] ;  /* 0x0001700000067ab9 */ /* 0x000fe20000000a00 */
[----:B------:R-:W-:Y:S01]  /*32c0*/  BSSY B0, `(.L_x_38) ;  /* 0x0000466000007945 */ /* 0x000fe20003800000 */
[-C--:B0-----:R-:W-:Y:S02]  /*32d0*/  IMAD R12, R27, R32.reuse, RZ ;  /* 0x000000201b0c7224 */ /* 0x081fe400078e02ff */
[----:B------:R-:W-:-:S04]  /*32e0*/  IMAD.WIDE.U32 R10, R35, R32, R10 ;  /* 0x00000020230a7225 */ /* 0x000fc800078e000a */
[----:B------:R-:W-:Y:S01]  /*32f0*/  IMAD R31, R35, R33, R12 ;  /* 0x00000021231f7224 */ /* 0x000fe200078e020c */
[----:B------:R-:W-:Y:S02]  /*3300*/  LEA R13, P0, R32, R10, 0x3 ;  /* 0x0000000a200d7211 */ /* 0x000fe400078018ff */
[----:B------:R-:W-:Y:S01]  /*3310*/  IADD3 R12, P1, R10, UR6, RZ ;  /* 0x000000060a0c7c10 */ /* 0x000fe2000ff3e0ff */
[----:B------:R-:W-:Y:S01]  /*3320*/  IMAD.IADD R31, R11, 0x1, R31 ;  /* 0x000000010b1f7824 */ /* 0x000fe200078e021f */
[----:B------:R-:W-:-:S04]  /*3330*/  IADD3 R10, P3, R13, UR6, RZ ;  /* 0x000000060d0a7c10 */ /* 0x000fc8000ff7e0ff */
[----:B------:R-:W-:Y:S02]  /*3340*/  LEA.HI.X R11, R32, R31, R33, 0x3, P0 ;  /* 0x0000001f200b7211 */ /* 0x000fe400000f1c21 */
[----:B---3-5:R-:W-:Y:S02]  /*3350*/  FSETP.NEU.AND P0, PT, R9, RZ, PT ;  /* 0x000000ff0900720b */ /* 0x028fe40003f0d000 */
[----:B------:R-:W-:Y:S02]  /*3360*/  IADD3.X R13, R31, UR7, RZ, P1, !PT ;  /* 0x000000071f0d7c10 */ /* 0x000fe40008ffe4ff */
[----:B------:R-:W-:-:S09]  /*3370*/  IADD3.X R11, R11, UR7, RZ, P3, !PT ;  /* 0x000000070b0b7c10 */ /* 0x000fd20009ffe4ff */
[----:B------:R-:W-:Y:S05]  /*3380*/  @!P0 BRA `(.L_x_39) ;  /* 0x00000034005c8947 */ /* 0x000fea0003800000 */
[----:B------:R-:W-:Y:S01]  /*3390*/  ULDC.64 UR6, c[0x0][0x5b8] ;  /* 0x00016e0000067ab9 */ /* 0x000fe20000000a00 */
[----:B------:R-:W-:Y:S01]  /*33a0*/  ISETP.GE.AND P0, PT, R36, 0x1, PT ;  /* 0x000000012400780c */ /* 0x000fe20003f06270 */
[----:B------:R-:W-:Y:S01]  /*33b0*/  IMAD R32, R34, UR6, RZ ;  /* 0x0000000622207c24 */ /* 0x000fe2000f8e02ff */
[----:B------:R-:W-:Y:S01]  /*33c0*/  ULDC.64 UR10, c[0x0][0x5a8] ;  /* 0x00016a00000a7ab9 */ /* 0x000fe20000000a00 */
[----:B------:R-:W-:Y:S01]  /*33d0*/  IMAD.WIDE.U32 R30, R7, UR6, R24 ;  /* 0x00000006071e7c25 */ /* 0x000fe2000f8e0018 */
[----:B------:R-:W-:Y:S01]  /*33e0*/  ISETP.LT.OR P4, PT, R29, 0x1, !P0 ;  /* 0x000000011d00780c */ /* 0x000fe20004781670 */
[----:B------:R-:W-:Y:S02]  /*33f0*/  BSSY B1, `(.L_x_40) ;  /* 0x000000c000017945 */ /* 0x000fe40003800000 */
[----:B------:R-:W-:Y:S01]  /*3400*/  IMAD R7, R7, UR7, R32 ;  /* 0x0000000707077c24 */ /* 0x000fe2000f8e0220 */
[----:B------:R-:W-:-:S03]  /*3410*/  ULDC.64 UR6, c[0x0][0x5b0] ;  /* 0x00016c0000067ab9 */ /* 0x000fc60000000a00 */
[----:B------:R-:W-:Y:S02]  /*3420*/  IMAD.IADD R31, R31, 0x1, R7 ;  /* 0x000000011f1f7824 */ /* 0x000fe400078e0207 */
[----:B------:R-:W-:Y:S02]  /*3430*/  IMAD R7, R27, UR6, RZ ;  /* 0x000000061b077c24 */ /* 0x000fe4000f8e02ff */
[----:B------:R-:W-:-:S04]  /*3440*/  IMAD.WIDE.U32 R24, R35, UR6, R30 ;  /* 0x0000000623187c25 */ /* 0x000fc8000f8e001e */
[----:B------:R-:W-:Y:S01]  /*3450*/  IMAD R7, R35, UR7, R7 ;  /* 0x0000000723077c24 */ /* 0x000fe2000f8e0207 */
[----:B------:R-:W-:-:S04]  /*3460*/  IADD3 R24, P1, R24, UR10, RZ ;  /* 0x0000000a18187c10 */ /* 0x000fc8000ff3e0ff */
[--C-:B------:R-:W-:Y:S02]  /*3470*/  IADD3.X R25, R25, UR11, R7.reuse, P1, !PT ;  /* 0x0000000b19197c10 */ /* 0x100fe40008ffe407 */
[----:B------:R-:W-:Y:S01]  /*3480*/  PRMT R7, RZ, 0x7610, R7 ;  /* 0x00007610ff077816 */ /* 0x000fe20000000007 */
[----:B------:R-:W-:Y:S06]  /*3490*/  @P4 BRA `(.L_x_41) ;  /* 0x0000000000044947 */ /* 0x000fec0003800000 */
[----:B------:R0:W5:Y:S02]  /*34a0*/  LDG.E.U8 R7, desc[UR16][R24.64] ;  /* 0x0000001018077981 */ /* 0x000164000c1e1100 */
.L_x_41:
[----:B------:R-:W-:Y:S05]  /*34b0*/  BSYNC B1 ;  /* 0x0000000000017941 */ /* 0x000fea0003800000 */
.L_x_40:
[----:B-----5:R-:W-:Y:S01]  /*34c0*/  LOP3.LUT R7, R7, 0xff, RZ, 0xc0, !PT ;  /* 0x000000ff07077812 */ /* 0x020fe200078ec0ff */
[----:B------:R-:W-:Y:S01]  /*34d0*/  BSSY B1, `(.L_x_42) ;  /* 0x000000b000017945 */ /* 0x000fe20003800000 */
[----:B------:R-:W-:Y:S02]  /*34e0*/  ISETP.LT.OR P3, PT, R29, 0x2, !P0 ;  /* 0x000000021d00780c */ /* 0x000fe40004761670 */
[----:B------:R-:W-:-:S05]  /*34f0*/  F2FP.F16.E4M3.UNPACK_B R7, R7 ;  /* 0x00000007ff07723e */ /* 0x000fca00020006ff */
[----:B------:R-:W-:Y:S01]  /*3500*/  HADD2.F32 R32, -RZ, R7.H0_H0 ;  /* 0x20000007ff207230 */ /* 0x000fe20000004100 */
[----:B------:R-:W-:-:S04]  /*3510*/  PRMT R7, RZ, 0x7610, R7 ;  /* 0x00007610ff077816 */ /* 0x000fc80000000007 */
[----:B------:R-:W-:-:S04]  /*3520*/  FMUL R32, R32, R9 ;  /* 0x0000000920207220 */ /* 0x000fc80000400000 */
[----:B--2---:R-:W-:-:S05]  /*3530*/  FFMA R32, R143, R8, R32 ;  /* 0x000000088f207223 */ /* 0x004fca0000000020 */
[----:B------:R-:W-:-:S05]  /*3540*/  F2FP.SATFINITE.E4M3.F32.PACK_AB_MERGE_C R33, RZ, R32, RZ ;  /* 0x00000020ff21723e */ /* 0x000fca00048070ff */
[----:B------:R1:W-:Y:S01]  /*3550*/  @!P4 STG.E.U8 desc[UR16][R12.64], R33 ;  /* 0x000000210c00c986 */ /* 0x0003e2000c101110 */
[----:B------:R-:W-:Y:S05]  /*3560*/  @P3 BRA `(.L_x_43) ;  /* 0x0000000000043947 */ /* 0x000fea0003800000 */
[----:B------:R2:W5:Y:S02]  /*3570*/  LDG.E.U8 R7, desc[UR16][R24.64+0x1] ;  /* 0x0000011018077981 */ /* 0x000564000c1e1100 */
.L_x_43:
[----:B------:R-:W-:Y:S05]  /*3580*/  BSYNC B1 ;  /* 0x0000000000017941 */ /* 0x000fea0003800000 */
.L_x_42:
[----:B-----5:R-:W-:Y:S01]  /*3590*/  LOP3.LUT R7, R7, 0xff, RZ, 0xc0, !PT ;  /* 0x000000ff07077812 */ /* 0x020fe200078ec0ff */
[----:B------:R-:W-:Y:S01]  /*35a0*/  BSSY B1, `(.L_x_44) ;  /* 0x0000013000017945 */ /* 0x000fe20003800000 */
[----:B-1----:R-:W-:Y:S02]  /*35b0*/  IADD3 R33, P1, R35, 0x8, RZ ;  /* 0x0000000823217810 */ /* 0x002fe40007f3e0ff */
[----:B------:R-:W-:-:S03]  /*35c0*/  F2FP.F16.E4M3.UNPACK_B R7, R7 ;  /* 0x00000007ff07723e */ /* 0x000fc600020006ff */
[----:B------:R-:W-:Y:S01]  /*35d0*/  IMAD.X R27, RZ, RZ, R27, P1 ;  /* 0x000000ffff1b7224 */ /* 0x000fe200008e061b */
[----:B------:R-:W-:Y:S01]  /*35e0*/  ISETP.GE.AND P1, PT, R36, 0x9, PT ;  /* 0x000000092400780c */ /* 0x000fe20003f26270 */
[----:B------:R-:W-:Y:S02]  /*35f0*/  HADD2.F32 R26, -RZ, R7.H0_H0 ;  /* 0x20000007ff1a7230 */ /* 0x000fe40000004100 */
[----:B------:R-:W-:Y:S01]  /*3600*/  IMAD.WIDE.U32 R30, R33, UR6, R30 ;  /* 0x00000006211e7c25 */ /* 0x000fe2000f8e001e */
[----:B------:R-:W-:-:S03]  /*3610*/  ISETP.LT.OR P5, PT, R29, 0x1, !P1 ;  /* 0x000000011d00780c */ /* 0x000fc60004fa1670 */
[----:B------:R-:W-:Y:S01]  /*3620*/  FMUL R7, R26, R9 ;  /* 0x000000091a077220 */ /* 0x000fe20000400000 */
[----:B------:R-:W-:-:S03]  /*3630*/  IMAD R26, R27, UR6, RZ ;  /* 0x000000061b1a7c24 */ /* 0x000fc6000f8e02ff */
[----:B------:R-:W-:Y:S01]  /*3640*/  FFMA R7, R138, R8, R7 ;  /* 0x000000088a077223 */ /* 0x000fe20000000007 */
[----:B------:R-:W-:Y:S01]  /*3650*/  IMAD R33, R33, UR7, R26 ;  /* 0x0000000721217c24 */ /* 0x000fe2000f8e021a */
[----:B------:R-:W-:-:S03]  /*3660*/  IADD3 R26, P4, R30, UR10, RZ ;  /* 0x0000000a1e1a7c10 */ /* 0x000fc6000ff9e0ff */
[----:B------:R-:W-:Y:S02]  /*3670*/  F2FP.SATFINITE.E4M3.F32.PACK_AB_MERGE_C R35, RZ, R7, RZ ;  /* 0x00000007ff23723e */ /* 0x000fe400048070ff */
[----:B------:R-:W-:Y:S02]  /*3680*/  IADD3.X R27, R31, UR11, R33, P4, !PT ;  /* 0x0000000b1f1b7c10 */ /* 0x000fe4000a7fe421 */
[----:B------:R-:W-:Y:S01]  /*3690*/  PRMT R7, RZ, 0x7610, R7 ;  /* 0x00007610ff077816 */ /* 0x000fe20000000007 */
[----:B------:R1:W-:Y:S01]  /*36a0*/  @!P3 STG.E.U8 desc[UR16][R12.64+0x1], R35 ;  /* 0x000001230c00b986 */ /* 0x0003e2000c101110 */
[----:B------:R-:W-:Y:S05]  /*36b0*/  @P5 BRA `(.L_x_45) ;  /* 0x0000000000045947 */ /* 0x000fea0003800000 */
[----:B------:R3:W5:Y:S02]  /*36c0*/  LDG.E.U8 R7, desc[UR16][R26.64] ;  /* 0x000000101a077981 */ /* 0x000764000c1e1100 */
.L_x_45:
[----:B------:R-:W-:Y:S05]  /*36d0*/  BSYNC B1 ;  /* 0x0000000000017941 */ /* 0x000fea0003800000 */
.L_x_44:
[----:B-----5:R-:W-:Y:S01]  /*36e0*/  LOP3.LUT R7, R7, 0xff, RZ, 0xc0, !PT ;  /* 0x000000ff07077812 */ /* 0x020fe200078ec0ff */
[----:B------:R-:W-:Y:S01]  /*36f0*/  BSSY B1, `(.L_x_46) ;  /* 0x000000b000017945 */ /* 0x000fe20003800000 */
[----:B------:R-:W-:Y:S02]  /*3700*/  ISETP.LT.OR P3, PT, R29, 0x2, !P1 ;  /* 0x000000021d00780c */ /* 0x000fe40004f61670 */
[----:B------:R-:W-:-:S05]  /*3710*/  F2FP.F16.E4M3.UNPACK_B R7, R7 ;  /* 0x00000007ff07723e */ /* 0x000fca00020006ff */
[----:B------:R-:W-:Y:S01]  /*3720*/  HADD2.F32 R30, -RZ, R7.H0_H0 ;  /* 0x20000007ff1e7230 */ /* 0x000fe20000004100 */
[----:B------:R-:W-:-:S04]  /*3730*/  PRMT R7, RZ, 0x7610, R7 ;  /* 0x00007610ff077816 */ /* 0x000fc80000000007 */
[----:B------:R-:W-:-:S04]  /*3740*/  FMUL R30, R30, R9 ;  /* 0x000000091e1e7220 */ /* 0x000fc80000400000 */
[----:B------:R-:W-:-:S05]  /*3750*/  FFMA R30, R141, R8, R30 ;  /* 0x000000088d1e7223 */ /* 0x000fca000000001e */
[----:B------:R-:W-:-:S05]  /*3760*/  F2FP.SATFINITE.E4M3.F32.PACK_AB_MERGE_C R31, RZ, R30, RZ ;  /* 0x0000001eff1f723e */ /* 0x000fca00048070ff */
[----:B------:R4:W-:Y:S01]  /*3770*/  @!P5 STG.E.U8 desc[UR16][R10.64], R31 ;  /* 0x0000001f0a00d986 */ /* 0x0009e2000c101110 */
[----:B------:R-:W-:Y:S05]  /*3780*/  @P3 BRA `(.L_x_47) ;  /* 0x0000000000043947 */ /* 0x000fea0003800000 */
[----:B------:R0:W5:Y:S02]  /*3790*/  LDG.E.U8 R7, desc[UR16][R26.64+0x1] ;  /* 0x000001101a077981 */ /* 0x000164000c1e1100 */
.L_x_47:
[----:B------:R-:W-:Y:S05]  /*37a0*/  BSYNC B1 ;  /* 0x0000000000017941 */ /* 0x000fea0003800000 */
.L_x_46:
[----:B-----5:R-:W-:Y:S01]  /*37b0*/  LOP3.LUT R7, R7, 0xff, RZ, 0xc0, !PT ;  /* 0x000000ff07077812 */ /* 0x020fe200078ec0ff */
[----:B------:R-:W-:Y:S01]  /*37c0*/  BSSY B1, `(.L_x_48) ;  /* 0x000000b000017945 */ /* 0x000fe20003800000 */
[----:B------:R-:W-:Y:S02]  /*37d0*/  ISETP.LT.OR P4, PT, R29, 0x9, !P0 ;  /* 0x000000091d00780c */ /* 0x000fe40004781670 */
[----:B------:R-:W-:-:S05]  /*37e0*/  F2FP.F16.E4M3.UNPACK_B R7, R7 ;  /* 0x00000007ff07723e */ /* 0x000fca00020006ff */
[----:B------:R-:W-:-:S05]  /*37f0*/  HADD2.F32 R30, -RZ, R7.H0_H0 ;  /* 0x20000007ff1e7230 */ /* 0x000fca0000004100 */
[----:B------:R-:W-:-:S04]  /*3800*/  FMUL R7, R30, R9 ;  /* 0x000000091e077220 */ /* 0x000fc80000400000 */
[----:B------:R-:W-:-:S05]  /*3810*/  FFMA R7, R136, R8, R7 ;  /* 0x0000000888077223 */ /* 0x000fca0000000007 */
[----:B----4-:R-:W-:Y:S02]  /*3820*/  F2FP.SATFINITE.E4M3.F32.PACK_AB_MERGE_C R31, RZ, R7, RZ ;  /* 0x00000007ff1f723e */ /* 0x010fe400048070ff */
[----:B------:R-:W-:-:S03]  /*3830*/  PRMT R7, RZ, 0x7610, R7 ;  /* 0x00007610ff077816 */ /* 0x000fc60000000007 */
[----:B------:R4:W-:Y:S01]  /*3840*/  @!P3 STG.E.U8 desc[UR16][R10.64+0x1], R31 ;  /* 0x0000011f0a00b986 */ /* 0x0009e2000c101110 */
[----:B------:R-:W-:Y:S05]  /*3850*/  @P4 BRA `(.L_x_49) ;  /* 0x0000000000044947 */ /* 0x000fea0003800000 */
[----:B------:R0:W5:Y:S02]  /*3860*/  LDG.E.U8 R7, desc[UR16][R24.64+0x8] ;  /* 0x0000081018077981 */ /* 0x000164000c1e1100 */
.L_x_49:
[----:B------:R-:W-:Y:S05]  /*3870*/  BSYNC B1 ;  /* 0x0000000000017941 */ /* 0x000fea0003800000 */
.L_x_48:
        /* <DEDUP_REMOVED lines=8> */
[----:B----4-:R-:W-:-:S05]  /*3900*/  F2FP.SATFINITE.E4M3.F32.PACK_AB_MERGE_C R31, RZ, R30, RZ ;  /* 0x0000001eff1f723e */ /* 0x010fca00048070ff */
[----:B------:R4:W-:Y:S01]  /*3910*/  @!P4 STG.E.U8 desc[UR16][R12.64+0x8], R31 ;  /* 0x0000081f0c00c986 */ /* 0x0009e2000c101110 */
[----:B------:R-:W-:Y:S05]  /*3920*/  @P3 BRA `(.L_x_51) ;  /* 0x0000000000043947 */ /* 0x000fea0003800000 */
[----:B------:R0:W5:Y:S02]  /*3930*/  LDG.E.U8 R7, desc[UR16][R24.64+0x9] ;  /* 0x0000091018077981 */ /* 0x000164000c1e1100 */
.L_x_51:
[----:B------:R-:W-:Y:S05]  /*3940*/  BSYNC B1 ;  /* 0x0000000000017941 */ /* 0x000fea0003800000 */
.L_x_50:
        /* <DEDUP_REMOVED lines=12> */
.L_x_53:
[----:B------:R-:W-:Y:S05]  /*3a10*/  BSYNC B1 ;  /* 0x0000000000017941 */ /* 0x000fea0003800000 */
.L_x_52:
        /* <DEDUP_REMOVED lines=12> */
.L_x_55:
[----:B------:R-:W-:Y:S05]  /*3ae0*/  BSYNC B1 ;  /* 0x0000000000017941 */ /* 0x000fea0003800000 */
.L_x_54:
        /* <DEDUP_REMOVED lines=12> */
.L_x_57:
[----:B------:R-:W-:Y:S05]  /*3bb0*/  BSYNC B1 ;  /* 0x0000000000017941 */ /* 0x000fea0003800000 */
.L_x_56:
        /* <DEDUP_REMOVED lines=12> */
.L_x_59:
[----:B------:R-:W-:Y:S05]  /*3c80*/  BSYNC B1 ;  /* 0x0000000000017941 */ /* 0x000fea0003800000 */
.L_x_58:
        /* <DEDUP_REMOVED lines=12> */
.L_x_61:
[----:B------:R-:W-:Y:S05]  /*3d50*/  BSYNC B1 ;  /* 0x0000000000017941 */ /* 0x000fea0003800000 */
.L_x_60:
        /* <DEDUP_REMOVED lines=12> */
.L_x_63:
[----:B------:R-:W-:Y:S05]  /*3e20*/  BSYNC B1 ;  /* 0x0000000000017941 */ /* 0x000fea0003800000 */
.L_x_62:
        /* <DEDUP_REMOVED lines=12> */
.L_x_65:
[----:B------:R-:W-:Y:S05]  /*3ef0*/  BSYNC B1 ;  /* 0x0000000000017941 */ /* 0x000fea0003800000 */
.L_x_64:
        /* <DEDUP_REMOVED lines=12> */
.L_x_67:
[----:B------:R-:W-:Y:S05]  /*3fc0*/  BSYNC B1 ;  /* 0x0000000000017941 */ /* 0x000fea0003800000 */
.L_x_66:
        /* <DEDUP_REMOVED lines=12> */
.L_x_69:
[----:B------:R-:W-:Y:S05]  /*4090*/  BSYNC B1 ;  /* 0x0000000000017941 */ /* 0x000fea0003800000 */
.L_x_68:
        /* <DEDUP_REMOVED lines=12> */
.L_x_71:
[----:B------:R-:W-:Y:S05]  /*4160*/  BSYNC B1 ;  /* 0x0000000000017941 */ /* 0x000fea0003800000 */
.L_x_70:
        /* <DEDUP_REMOVED lines=12> */
.L_x_73:
[----:B------:R-:W-:Y:S05]  /*4230*/  BSYNC B1 ;  /* 0x0000000000017941 */ /* 0x000fea0003800000 */
.L_x_72:
        /* <DEDUP_REMOVED lines=12> */
.L_x_75:
[----:B------:R-:W-:Y:S05]  /*4300*/  BSYNC B1 ;  /* 0x0000000000017941 */ /* 0x000fea0003800000 */
.L_x_74:
        /* <DEDUP_REMOVED lines=12> */
.L_x_77:
[----:B------:R-:W-:Y:S05]  /*43d0*/  BSYNC B1 ;  /* 0x0000000000017941 */ /* 0x000fea0003800000 */
.L_x_76:
        /* <DEDUP_REMOVED lines=12> */
.L_x_79:
[----:B------:R-:W-:Y:S05]  /*44a0*/  BSYNC B1 ;  /* 0x0000000000017941 */ /* 0x000fea0003800000 */
.L_x_78:
        /* <DEDUP_REMOVED lines=12> */
.L_x_81:
[----:B------:R-:W-:Y:S05]  /*4570*/  BSYNC B1 ;  /* 0x0000000000017941 */ /* 0x000fea0003800000 */
.L_x_80:
        /* <DEDUP_REMOVED lines=12> */
.L_x_83:
[----:B------:R-:W-:Y:S05]  /*4640*/  BSYNC B1 ;  /* 0x0000000000017941 */ /* 0x000fea0003800000 */
.L_x_82:
        /* <DEDUP_REMOVED lines=12> */
.L_x_85:
[----:B------:R-:W-:Y:S05]  /*4710*/  BSYNC B1 ;  /* 0x0000000000017941 */ /* 0x000fea0003800000 */
.L_x_84:
        /* <DEDUP_REMOVED lines=12> */
.L_x_87:
[----:B------:R-:W-:Y:S05]  /*47e0*/  BSYNC B1 ;  /* 0x0000000000017941 */ /* 0x000fea0003800000 */
.L_x_86:
        /* <DEDUP_REMOVED lines=12> */
.L_x_89:
[----:B------:R-:W-:Y:S05]  /*48b0*/  BSYNC B1 ;  /* 0x0000000000017941 */ /* 0x000fea0003800000 */
.L_x_88:
        /* <DEDUP_REMOVED lines=12> */
.L_x_91:
[----:B------:R-:W-:Y:S05]  /*4980*/  BSYNC B1 ;  /* 0x0000000000017941 */ /* 0x000fea0003800000 */
.L_x_90:
        /* <DEDUP_REMOVED lines=12> */
.L_x_93:
[----:B------:R-:W-:Y:S05]  /*4a50*/  BSYNC B1 ;  /* 0x0000000000017941 */ /* 0x000fea0003800000 */
.L_x_92:
        /* <DEDUP_REMOVED lines=12> */
.L_x_95:
[----:B------:R-:W-:Y:S05]  /*4b20*/  BSYNC B1 ;  /* 0x0000000000017941 */ /* 0x000fea0003800000 */
.L_x_94:
        /* <DEDUP_REMOVED lines=12> */
.L_x_97:
[----:B------:R-:W-:Y:S05]  /*4bf0*/  BSYNC B1 ;  /* 0x0000000000017941 */ /* 0x000fea0003800000 */
.L_x_96:
        /* <DEDUP_REMOVED lines=12> */
.L_x_99:
[----:B------:R-:W-:Y:S05]  /*4cc0*/  BSYNC B1 ;  /* 0x0000000000017941 */ /* 0x000fea0003800000 */
.L_x_98:
        /* <DEDUP_REMOVED lines=12> */
.L_x_101:
[----:B------:R-:W-:Y:S05]  /*4d90*/  BSYNC B1 ;  /* 0x0000000000017941 */ /* 0x000fea0003800000 */
.L_x_100:
        /* <DEDUP_REMOVED lines=12> */
.L_x_103:
[----:B------:R-:W-:Y:S05]  /*4e60*/  BSYNC B1 ;  /* 0x0000000000017941 */ /* 0x000fea0003800000 */
.L_x_102:
        /* <DEDUP_REMOVED lines=12> */
.L_x_105:
[----:B------:R-:W-:Y:S05]  /*4f30*/  BSYNC B1 ;  /* 0x0000000000017941 */ /* 0x000fea0003800000 */
.L_x_104:
        /* <DEDUP_REMOVED lines=12> */
.L_x_107:
[----:B------:R-:W-:Y:S05]  /*5000*/  BSYNC B1 ;  /* 0x0000000000017941 */ /* 0x000fea0003800000 */
.L_x_106:
        /* <DEDUP_REMOVED lines=12> */
.L_x_109:
[----:B------:R-:W-:Y:S05]  /*50d0*/  BSYNC B1 ;  /* 0x0000000000017941 */ /* 0x000fea0003800000 */
.L_x_108:
        /* <DEDUP_REMOVED lines=12> */
.L_x_111:
[----:B------:R-:W-:Y:S05]  /*51a0*/  BSYNC B1 ;  /* 0x0000000000017941 */ /* 0x000fea0003800000 */
.L_x_110:
        /* <DEDUP_REMOVED lines=12> */
.L_x_113:
[----:B------:R-:W-:Y:S05]  /*5270*/  BSYNC B1 ;  /* 0x0000000000017941 */ /* 0x000fea0003800000 */
.L_x_112:
        /* <DEDUP_REMOVED lines=12> */
.L_x_115:
[----:B------:R-:W-:Y:S05]  /*5340*/  BSYNC B1 ;  /* 0x0000000000017941 */ /* 0x000fea0003800000 */
.L_x_114:
        /* <DEDUP_REMOVED lines=12> */
.L_x_117:
[----:B------:R-:W-:Y:S05]  /*5410*/  BSYNC B1 ;  /* 0x0000000000017941 */ /* 0x000fea0003800000 */
.L_x_116:
        /* <DEDUP_REMOVED lines=12> */
.L_x_119:
[----:B------:R-:W-:Y:S05]  /*54e0*/  BSYNC B1 ;  /* 0x0000000000017941 */ /* 0x000fea0003800000 */
.L_x_118:
        /* <DEDUP_REMOVED lines=12> */
.L_x_121:
[----:B------:R-:W-:Y:S05]  /*55b0*/  BSYNC B1 ;  /* 0x0000000000017941 */ /* 0x000fea0003800000 */
.L_x_120:
        /* <DEDUP_REMOVED lines=12> */
.L_x_123:
[----:B------:R-:W-:Y:S05]  /*5680*/  BSYNC B1 ;  /* 0x0000000000017941 */ /* 0x000fea0003800000 */
.L_x_122:
        /* <DEDUP_REMOVED lines=12> */
.L_x_125:
[----:B------:R-:W-:Y:S05]  /*5750*/  BSYNC B1 ;  /* 0x0000000000017941 */ /* 0x000fea0003800000 */
.L_x_124:
        /* <DEDUP_REMOVED lines=12> */
.L_x_127:
[----:B------:R-:W-:Y:S05]  /*5820*/  BSYNC B1 ;  /* 0x0000000000017941 */ /* 0x000fea0003800000 */
.L_x_126:
        /* <DEDUP_REMOVED lines=12> */
.L_x_129:
[----:B------:R-:W-:Y:S05]  /*58f0*/  BSYNC B1 ;  /* 0x0000000000017941 */ /* 0x000fea0003800000 */
.L_x_128:
        /* <DEDUP_REMOVED lines=12> */
.L_x_131:
[----:B------:R-:W-:Y:S05]  /*59c0*/  BSYNC B1 ;  /* 0x0000000000017941 */ /* 0x000fea0003800000 */
.L_x_130:
        /* <DEDUP_REMOVED lines=12> */
.L_x_133:
[----:B------:R-:W-:Y:S05]  /*5a90*/  BSYNC B1 ;  /* 0x0000000000017941 */ /* 0x000fea0003800000 */
.L_x_132:
        /* <DEDUP_REMOVED lines=12> */
.L_x_135:
[----:B------:R-:W-:Y:S05]  /*5b60*/  BSYNC B1 ;  /* 0x0000000000017941 */ /* 0x000fea0003800000 */
.L_x_134:
        /* <DEDUP_REMOVED lines=12> */
.L_x_137:
[----:B------:R-:W-:Y:S05]  /*5c30*/  BSYNC B1 ;  /* 0x0000000000017941 */ /* 0x000fea0003800000 */
.L_x_136:
        /* <DEDUP_REMOVED lines=12> */
.L_x_139:
[----:B------:R-:W-:Y:S05]  /*5d00*/  BSYNC B1 ;  /* 0x0000000000017941 */ /* 0x000fea0003800000 */
.L_x_138:
        /* <DEDUP_REMOVED lines=12> */
.L_x_141:
[----:B------:R-:W-:Y:S05]  /*5dd0*/  BSYNC B1 ;  /* 0x0000000000017941 */ /* 0x000fea0003800000 */
.L_x_140:
        /* <DEDUP_REMOVED lines=12> */
.L_x_143:
[----:B------:R-:W-:Y:S05]  /*5ea0*/  BSYNC B1 ;  /* 0x0000000000017941 */ /* 0x000fea0003800000 */
.L_x_142:
        /* <DEDUP_REMOVED lines=12> */
.L_x_145:
[----:B------:R-:W-:Y:S05]  /*5f70*/  BSYNC B1 ;  /* 0x0000000000017941 */ /* 0x000fea0003800000 */
.L_x_144:
        /* <DEDUP_REMOVED lines=12> */
.L_x_147:
[----:B------:R-:W-:Y:S05]  /*6040*/  BSYNC B1 ;  /* 0x0000000000017941 */ /* 0x000fea0003800000 */
.L_x_146:
        /* <DEDUP_REMOVED lines=12> */
.L_x_149:
[----:B------:R-:W-:Y:S05]  /*6110*/  BSYNC B1 ;  /* 0x0000000000017941 */ /* 0x000fea0003800000 */
.L_x_148:
        /* <DEDUP_REMOVED lines=12> */
.L_x_151:
[----:B------:R-:W-:Y:S05]  /*61e0*/  BSYNC B1 ;  /* 0x0000000000017941 */ /* 0x000fea0003800000 */
.L_x_150:
        /* <DEDUP_REMOVED lines=12> */
.L_x_153:
[----:B------:R-:W-:Y:S05]  /*62b0*/  BSYNC B1 ;  /* 0x0000000000017941 */ /* 0x000fea0003800000 */
.L_x_152:
        /* <DEDUP_REMOVED lines=12> */
.L_x_155:
[----:B------:R-:W-:Y:S05]  /*6380*/  BSYNC B1 ;  /* 0x0000000000017941 */ /* 0x000fea0003800000 */
.L_x_154:
        /* <DEDUP_REMOVED lines=12> */
.L_x_157:
[----:B------:R-:W-:Y:S05]  /*6450*/  BSYNC B1 ;  /* 0x0000000000017941 */ /* 0x000fea0003800000 */
.L_x_156:
        /* <DEDUP_REMOVED lines=8> */
[----:B0-----:R-:W-:-:S05]  /*64e0*/  F2FP.SATFINITE.E4M3.F32.PACK_AB_MERGE_C R19, RZ, R20, RZ ;  /* 0x00000014ff13723e */ /* 0x001fca00048070ff */
[----:B------:R0:W-:Y:S01]  /*64f0*/  @!P4 STG.E.U8 desc[UR16][R10.64+0x70], R19 ;  /* 0x000070130a00c986 */ /* 0x0001e2000c101110 */
[----:B------:R-:W-:Y:S05]  /*6500*/  @P3 BRA `(.L_x_159) ;  /* 0x0000000000043947 */ /* 0x000fea0003800000 */
[----:B------:R0:W5:Y:S02]  /*6510*/  LDG.E.U8 R7, desc[UR16][R26.64+0x71] ;  /* 0x000071101a077981 */ /* 0x000164000c1e1100 */
.L_x_159:
[----:B------:R-:W-:Y:S05]  /*6520*/  BSYNC B1 ;  /* 0x0000000000017941 */ /* 0x000fea0003800000 */
.L_x_158:
[----:B-----5:R-:W-:Y:S01]  /*6530*/  LOP3.LUT R7, R7, 0xff, RZ, 0xc0, !PT ;  /* 0x000000ff07077812 */ /* 0x020fe200078ec0ff */
[----:B------:R-:W-:Y:S01]  /*6540*/  BSSY B1, `(.L_x_160) ;  /* 0x000000b000017945 */ /* 0x000fe20003800000 */
[----:B------:R-:W-:Y:S02]  /*6550*/  ISETP.LT.OR P4, PT, R29, 0x79, !P0 ;  /* 0x000000791d00780c */ /* 0x000fe40004781670 */
[----:B------:R-:W-:-:S05]  /*6560*/  F2FP.F16.E4M3.UNPACK_B R7, R7 ;  /* 0x00000007ff07723e */ /* 0x000fca00020006ff */
[----:B------:R-:W-:-:S05]  /*6570*/  HADD2.F32 R20, -RZ, R7.H0_H0 ;  /* 0x20000007ff147230 */ /* 0x000fca0000004100 */
[----:B------:R-:W-:-:S04]  /*6580*/  FMUL R7, R20, R9 ;  /* 0x0000000914077220 */ /* 0x000fc80000400000 */
[----:B------:R-:W-:-:S05]  /*6590*/  FFMA R7, R18, R8, R7 ;  /* 0x0000000812077223 */ /* 0x000fca0000000007 */
[----:B0-----:R-:W-:Y:S02]  /*65a0*/  F2FP.SATFINITE.E4M3.F32.PACK_AB_MERGE_C R19, RZ, R7, RZ ;  /* 0x00000007ff13723e */ /* 0x001fe400048070ff */
[----:B------:R-:W-:-:S03]  /*65b0*/  PRMT R7, RZ, 0x7610, R7 ;  /* 0x00007610ff077816 */ /* 0x000fc60000000007 */
[----:B------:R0:W-:Y:S01]  /*65c0*/  @!P3 STG.E.U8 desc[UR16][R10.64+0x71], R19 ;  /* 0x000071130a00b986 */ /* 0x0001e2000c101110 */
[----:B------:R-:W-:Y:S05]  /*65d0*/  @P4 BRA `(.L_x_161) ;  /* 0x0000000000044947 */ /* 0x000fea0003800000 */
[----:B------:R0:W5:Y:S02]  /*65e0*/  LDG.E.U8 R7, desc[UR16][R24.64+0x78] ;  /* 0x0000781018077981 */ /* 0x000164000c1e1100 */
.L_x_161:
[----:B------:R-:W-:Y:S05]  /*65f0*/  BSYNC B1 ;  /* 0x0000000000017941 */ /* 0x000fea0003800000 */
.L_x_160:
        /* <DEDUP_REMOVED lines=12> */
.L_x_163:
[----:B------:R-:W-:Y:S05]  /*66c0*/  BSYNC B1 ;  /* 0x0000000000017941 */ /* 0x000fea0003800000 */
.L_x_162:
        /* <DEDUP_REMOVED lines=12> */
.L_x_165:
[----:B------:R-:W-:Y:S05]  /*6790*/  BSYNC B1 ;  /* 0x0000000000017941 */ /* 0x000fea0003800000 */
.L_x_164:
[----:B-----5:R-:W-:Y:S01]  /*67a0*/  LOP3.LUT R7, R7, 0xff, RZ, 0xc0, !PT ;  /* 0x000000ff07077812 */ /* 0x020fe200078ec0ff */
[----:B------:R-:W-:Y:S01]  /*67b0*/  BSSY B1, `(.L_x_166) ;  /* 0x000000b000017945 */ /* 0x000fe20003800000 */
[----:B------:R-:W-:Y:S02]  /*67c0*/  ISETP.LT.OR P1, PT, R29, 0x7a, !P1 ;  /* 0x0000007a1d00780c */ /* 0x000fe40004f21670 */
[----:B------:R-:W-:-:S05]  /*67d0*/  F2FP.F16.E4M3.UNPACK_B R7, R7 ;  /* 0x00000007ff07723e */ /* 0x000fca00020006ff */
[----:B01----:R-:W-:Y:S01]  /*67e0*/  HADD2.F32 R12, -RZ, R7.H0_H0 ;  /* 0x20000007ff0c7230 */ /* 0x003fe20000004100 */
[----:B------:R-:W-:-:S04]  /*67f0*/  PRMT R7, RZ, 0x7610, R7 ;  /* 0x00007610ff077816 */ /* 0x000fc80000000007 */
[----:B------:R-:W-:-:S04]  /*6800*/  FMUL R12, R12, R9 ;  /* 0x000000090c0c7220 */ /* 0x000fc80000400000 */
[----:B------:R-:W-:-:S05]  /*6810*/  FFMA R12, R17, R8, R12 ;  /* 0x00000008110c7223 */ /* 0x000fca000000000c */
[----:B------:R-:W-:-:S05]  /*6820*/  F2FP.SATFINITE.E4M3.F32.PACK_AB_MERGE_C R13, RZ, R12, RZ ;  /* 0x0000000cff0d723e */ /* 0x000fca00048070ff */
[----:B------:R0:W-:Y:S01]  /*6830*/  @!P3 STG.E.U8 desc[UR16][R10.64+0x78], R13 ;  /* 0x0000780d0a00b986 */ /* 0x0001e2000c101110 */
[----:B------:R-:W-:Y:S05]  /*6840*/  @P1 BRA `(.L_x_167) ;  /* 0x0000000000041947 */ /* 0x000fea0003800000 */
[----:B------:R1:W5:Y:S02]  /*6850*/  LDG.E.U8 R7, desc[UR16][R26.64+0x79] ;  /* 0x000079101a077981 */ /* 0x000364000c1e1100 */
.L_x_167:
[----:B------:R-:W-:Y:S05]  /*6860*/  BSYNC B1 ;  /* 0x0000000000017941 */ /* 0x000fea0003800000 */
.L_x_166:
[----:B------:R-:W-:Y:S05]  /*6870*/  @P1 BRA `(.L_x_168) ;  /* 0x0000001000281947 */ /* 0x000fea0003800000 */
[----:B-----5:R-:W-:-:S04]  /*6880*/  LOP3.LUT R7, R7, 0xff, RZ, 0xc0, !PT ;  /* 0x000000ff07077812 */ /* 0x020fc800078ec0ff */
[----:B------:R-:W-:-:S05]  /*6890*/  F2FP.F16.E4M3.UNPACK_B R7, R7 ;  /* 0x00000007ff07723e */ /* 0x000fca00020006ff */
[----:B------:R-:W-:-:S05]  /*68a0*/  HADD2.F32 R12, -RZ, R7.H0_H0 ;  /* 0x20000007ff0c7230 */ /* 0x000fca0000004100 */
[----:B------:R-:W-:-:S04]  /*68b0*/  FMUL R7, R12, R9 ;  /* 0x000000090c077220 */ /* 0x000fc80000400000 */
[----:B------:R-:W-:-:S05]  /*68c0*/  FFMA R7, R16, R8, R7 ;  /* 0x0000000810077223 */ /* 0x000fca0000000007 */
[----:B------:R-:W-:-:S05]  /*68d0*/  F2FP.SATFINITE.E4M3.F32.PACK_AB_MERGE_C R7, RZ, R7, RZ ;  /* 0x00000007ff07723e */ /* 0x000fca00048070ff */
[----:B------:R0:W-:Y:S01]  /*68e0*/  STG.E.U8 desc[UR16][R10.64+0x79], R7 ;  /* 0x000079070a007986 */ /* 0x0001e2000c101110 */
[----:B------:R-:W-:Y:S05]  /*68f0*/  BRA `(.L_x_168) ;  /* 0x0000001000087947 */ /* 0x000fea0003800000 */
.L_x_39:
[----:B------:R-:W-:Y:S01]  /*6900*/  ISETP.GE.AND P1, PT, R36, 0x1, PT ;  /* 0x000000012400780c */ /* 0x000fe20003f26270 */
[-C--:B--2---:R-:W-:Y:S01]  /*6910*/  FMUL R143, R143, R8.reuse ;  /* 0x000000088f8f7220 */ /* 0x084fe20000400000 */
[-C--:B------:R-:W-:Y:S01]  /*6920*/  FMUL R138, R138, R8.reuse ;  /* 0x000000088a8a7220 */ /* 0x080fe20000400000 */
[----:B------:R-:W-:Y:S01]  /*6930*/  ISETP.GE.AND P0, PT, R36, 0x9, PT ;  /* 0x000000092400780c */ /* 0x000fe20003f06270 */
[-C--:B------:R-:W-:Y:S01]  /*6940*/  FMUL R141, R141, R8.reuse ;  /* 0x000000088d8d7220 */ /* 0x080fe20000400000 */
[C---:B------:R-:W-:Y:S01]  /*6950*/  ISETP.LT.OR P4, PT, R29.reuse, 0x1, !P1 ;  /* 0x000000011d00780c */ /* 0x040fe20004f81670 */
[-C--:B------:R-:W-:Y:S01]  /*6960*/  FMUL R136, R136, R8.reuse ;  /* 0x0000000888887220 */ /* 0x080fe20000400000 */
[----:B------:R-:W-:Y:S01]  /*6970*/  ISETP.LT.OR P5, PT, R29, 0x2, !P1 ;  /* 0x000000021d00780c */ /* 0x000fe20004fa1670 */
[-C--:B------:R-:W-:Y:S01]  /*6980*/  FMUL R139, R139, R8.reuse ;  /* 0x000000088b8b7220 */ /* 0x080fe20000400000 */
[----:B------:R-:W-:Y:S01]  /*6990*/  F2FP.SATFINITE.E4M3.F32.PACK_AB_MERGE_C R143, RZ, R143, RZ ;  /* 0x0000008fff8f723e */ /* 0x000fe200048070ff */
[----:B------:R-:W-:Y:S01]  /*69a0*/  FMUL R134, R134, R8 ;  /* 0x0000000886867220 */ /* 0x000fe20000400000 */
[----:B------:R-:W-:Y:S01]  /*69b0*/  F2FP.SATFINITE.E4M3.F32.PACK_AB_MERGE_C R7, RZ, R138, RZ ;  /* 0x0000008aff07723e */ /* 0x000fe200048070ff */
[-C--:B------:R-:W-:Y:S01]  /*69c0*/  FMUL R137, R137, R8.reuse ;  /* 0x0000000889897220 */ /* 0x080fe20000400000 */
[C---:B------:R-:W-:Y:S01]  /*69d0*/  ISETP.LT.OR P3, PT, R29.reuse, 0x1, !P0 ;  /* 0x000000011d00780c */ /* 0x040fe20004761670 */
[-C--:B------:R-:W-:Y:S01]  /*69e0*/  FMUL R132, R132, R8.reuse ;  /* 0x0000000884847220 */ /* 0x080fe20000400000 */
[----:B------:R-:W-:Y:S01]  /*69f0*/  ISETP.LT.OR P6, PT, R29, 0xa, !P1 ;  /* 0x0000000a1d00780c */ /* 0x000fe20004fc1670 */
[-C--:B------:R-:W-:Y:S01]  /*6a00*/  FMUL R135, R135, R8.reuse ;  /* 0x0000000887877220 */ /* 0x080fe20000400000 */
[----:B------:R-:W-:Y:S01]  /*6a10*/  F2FP.SATFINITE.E4M3.F32.PACK_AB_MERGE_C R141, RZ, R141, RZ ;  /* 0x0000008dff8d723e */ /* 0x000fe200048070ff */
[----:B------:R-:W-:Y:S01]  /*6a20*/  @!P4 STG.E.U8 desc[UR16][R12.64], R143 ;  /* 0x0000008f0c00c986 */ /* 0x000fe2000c101110 */
[C---:B------:R-:W-:Y:S01]  /*6a30*/  ISETP.LT.OR P4, PT, R29.reuse, 0x2, !P0 ;  /* 0x000000021d00780c */ /* 0x040fe20004781670 */
[----:B------:R-:W-:Y:S01]  /*6a40*/  FMUL R130, R130, R8 ;  /* 0x0000000882827220 */ /* 0x000fe20000400000 */
[----:B------:R-:W-:Y:S01]  /*6a50*/  F2FP.SATFINITE.E4M3.F32.PACK_AB_MERGE_C R25, RZ, R136, RZ ;  /* 0x00000088ff19723e */ /* 0x000fe200048070ff */
[----:B------:R0:W-:Y:S01]  /*6a60*/  @!P5 STG.E.U8 desc[UR16][R12.64+0x1], R7 ;  /* 0x000001070c00d986 */ /* 0x0001e2000c101110 */
[----:B------:R-:W-:Y:S01]  /*6a70*/  ISETP.LT.OR P5, PT, R29, 0x9, !P1 ;  /* 0x000000091d00780c */ /* 0x000fe20004fa1670 */
[-C--:B------:R-:W-:Y:S01]  /*6a80*/  FMUL R133, R133, R8.reuse ;  /* 0x0000000885857220 */ /* 0x080fe20000400000 */
[----:B------:R-:W-:Y:S01]  /*6a90*/  F2FP.SATFINITE.E4M3.F32.PACK_AB_MERGE_C R139, RZ, R139, RZ ;  /* 0x0000008bff8b723e */ /* 0x000fe200048070ff */
[----:B------:R-:W-:Y:S01]  /*6aa0*/  @!P3 STG.E.U8 desc[UR16][R10.64], R141 ;  /* 0x0000008d0a00b986 */ /* 0x000fe2000c101110 */
[----:B------:R-:W-:Y:S01]  /*6ab0*/  ISETP.LT.OR P3, PT, R29, 0x9, !P0 ;  /* 0x000000091d00780c */ /* 0x000fe20004761670 */
[-C--:B------:R-:W-:Y:S01]  /*6ac0*/  FMUL R128, R128, R8.reuse ;  /* 0x0000000880807220 */ /* 0x080fe20000400000 */
[----:B------:R-:W-:Y:S01]  /*6ad0*/  F2FP.SATFINITE.E4M3.F32.PACK_AB_MERGE_C R137, RZ, R137, RZ ;  /* 0x00000089ff89723e */ /* 0x000fe200048070ff */
[-C--:B------:R-:W-:Y:S01]  /*6ae0*/  FMUL R131, R131, R8.reuse ;  /* 0x0000000883837220 */ /* 0x080fe20000400000 */
[----:B------:R-:W-:Y:S01]  /*6af0*/  F2FP.SATFINITE.E4M3.F32.PACK_AB_MERGE_C R135, RZ, R135, RZ ;  /* 0x00000087ff87723e */ /* 0x000fe200048070ff */
[----:B------:R1:W-:Y:S01]  /*6b00*/  @!P4 STG.E.U8 desc[UR16][R10.64+0x1], R25 ;  /* 0x000001190a00c986 */ /* 0x0003e2000c101110 */
[C---:B------:R-:W-:Y:S01]  /*6b10*/  ISETP.LT.OR P4, PT, R29.reuse, 0xa, !P0 ;  /* 0x0000000a1d00780c */ /* 0x040fe20004781670 */
[----:B------:R-:W-:Y:S01]  /*6b20*/  FMUL R126, R126, R8 ;  /* 0x000000087e7e7220 */ /* 0x000fe20000400000 */
[----:B0-----:R-:W-:Y:S01]  /*6b30*/  F2FP.SATFINITE.E4M3.F32.PACK_AB_MERGE_C R7, RZ, R134, RZ ;  /* 0x00000086ff07723e */ /* 0x001fe200048070ff */
[----:B------:R-:W-:Y:S01]  /*6b40*/  @!P5 STG.E.U8 desc[UR16][R12.64+0x8], R139 ;  /* 0x0000088b0c00d986 */ /* 0x000fe2000c101110 */
[----:B------:R-:W-:Y:S01]  /*6b50*/  ISETP.LT.OR P5, PT, R29, 0x11, !P1 ;  /* 0x000000111d00780c */ /* 0x000fe20004fa1670 */
[-C--:B------:R-:W-:Y:S01]  /*6b60*/  FMUL R129, R129, R8.reuse ;  /* 0x0000000881817220 */ /* 0x080fe20000400000 */
[----:B------:R-:W-:Y:S01]  /*6b70*/  F2FP.SATFINITE.E4M3.F32.PACK_AB_MERGE_C R133, RZ, R133, RZ ;  /* 0x00000085ff85723e */ /* 0x000fe200048070ff */
[----:B------:R0:W-:Y:S01]  /*6b80*/  @!P6 STG.E.U8 desc[UR16][R12.64+0x9], R7 ;  /* 0x000009070c00e986 */ /* 0x0001e2000c101110 */
[----:B------:R-:W-:Y:S01]  /*6b90*/  ISETP.LT.OR P6, PT, R29, 0x12, !P1 ;  /* 0x000000121d00780c */ /* 0x000fe20004fc1670 */
[----:B------:R-:W-:Y:S01]  /*6ba0*/  FMUL R124, R124, R8 ;  /* 0x000000087c7c7220 */ /* 0x000fe20000400000 */
[----:B------:R-:W-:Y:S01]  /*6bb0*/  F2FP.SATFINITE.E4M3.F32.PACK_AB_MERGE_C R131, RZ, R131, RZ ;  /* 0x00000083ff83723e */ /* 0x000fe200048070ff */
[----:B------:R-:W-:Y:S01]  /*6bc0*/  @!P3 STG.E.U8 desc[UR16][R10.64+0x8], R137 ;  /* 0x000008890a00b986 */ /* 0x000fe2000c101110 */
[----:B-1----:R-:W-:Y:S01]  /*6bd0*/  F2FP.SATFINITE.E4M3.F32.PACK_AB_MERGE_C R25, RZ, R132, RZ ;  /* 0x00000084ff19723e */ /* 0x002fe200048070ff */
[-C--:B------:R-:W-:Y:S01]  /*6be0*/  FMUL R127, R127, R8.reuse ;  /* 0x000000087f7f7220 */ /* 0x080fe20000400000 */
[C---:B------:R-:W-:Y:S01]  /*6bf0*/  ISETP.LT.OR P3, PT, R29.reuse, 0x11, !P0 ;  /* 0x000000111d00780c */ /* 0x040fe20004761670 */
[-C--:B------:R-:W-:Y:S01]  /*6c00*/  FMUL R122, R122, R8.reuse ;  /* 0x000000087a7a7220 */ /* 0x080fe20000400000 */
[----:B------:R-:W-:Y:S01]  /*6c10*/  F2FP.SATFINITE.E4M3.F32.PACK_AB_MERGE_C R129, RZ, R129, RZ ;  /* 0x00000081ff81723e */ /* 0x000fe200048070ff */
[----:B------:R1:W-:Y:S01]  /*6c20*/  @!P4 STG.E.U8 desc[UR16][R10.64+0x9], R25 ;  /* 0x000009190a00c986 */ /* 0x0003e2000c101110 */
[----:B------:R-:W-:Y:S01]  /*6c30*/  ISETP.LT.OR P4, PT, R29, 0x12, !P0 ;  /* 0x000000121d00780c */ /* 0x000fe20004781670 */
[----:B------:R-:W-:Y:S01]  /*6c40*/  FMUL R125, R125, R8 ;  /* 0x000000087d7d7220 */ /* 0x000fe20000400000 */
[----:B0-----:R-:W-:Y:S01]  /*6c50*/  F2FP.SATFINITE.E4M3.F32.PACK_AB_MERGE_C R7, RZ, R130, RZ ;  /* 0x00000082ff07723e */ /* 0x001fe200048070ff */
[----:B------:R-:W-:Y:S01]  /*6c60*/  @!P5 STG.E.U8 desc[UR16][R12.64+0x10], R135 ;  /* 0x000010870c00d986 */ /* 0x000fe2000c101110 */
[C---:B------:R-:W-:Y:S01]  /*6c70*/  ISETP.LT.OR P5, PT, R29.reuse, 0x19, !P1 ;  /* 0x000000191d00780c */ /* 0x040fe20004fa1670 */
[-C--:B------:R-:W-:Y:S01]  /*6c80*/  FMUL R120, R120, R8.reuse ;  /* 0x0000000878787220 */ /* 0x080fe20000400000 */
[----:B------:R-:W-:Y:S01]  /*6c90*/  F2FP.SATFINITE.E4M3.F32.PACK_AB_MERGE_C R127, RZ, R127, RZ ;  /* 0x0000007fff7f723e */ /* 0x000fe200048070ff */
[----:B------:R0:W-:Y:S01]  /*6ca0*/  @!P6 STG.E.U8 desc[UR16][R12.64+0x11], R7 ;  /* 0x000011070c00e986 */ /* 0x0001e2000c101110 */
[----:B------:R-:W-:Y:S01]  /*6cb0*/  ISETP.LT.OR P6, PT, R29, 0x1a, !P1 ;  /* 0x0000001a1d00780c */ /* 0x000fe20004fc1670 */
[-C--:B------:R-:W-:Y:S01]  /*6cc0*/  FMUL R123, R123, R8.reuse ;  /* 0x000000087b7b7220 */ /* 0x080fe20000400000 */
[----:B------:R-:W-:Y:S01]  /*6cd0*/  FMUL R118, R118, R8 ;  /* 0x0000000876767220 */ /* 0x000fe20000400000 */
[----:B-1----:R-:W-:Y:S01]  /*6ce0*/  F2FP.SATFINITE.E4M3.F32.PACK_AB_MERGE_C R25, RZ, R128, RZ ;  /* 0x00000080ff19723e */ /* 0x002fe200048070ff */
[----:B------:R-:W-:Y:S01]  /*6cf0*/  @!P3 STG.E.U8 desc[UR16][R10.64+0x10], R133 ;  /* 0x000010850a00b986 */ /* 0x000fe2000c101110 */
[----:B------:R-:W-:Y:S01]  /*6d00*/  ISETP.LT.OR P3, PT, R29, 0x19, !P0 ;  /* 0x000000191d00780c */ /* 0x000fe20004761670 */
        /* <DEDUP_REMOVED lines=35> */
[----:B------:R-:W-:Y:S01]  /*6f40*/  ISETP.LT.OR P3, PT, R29, 0x29, !P0 ;  /* 0x000000291d00780c */ /* 0x000fe20004761670 */
[-C--:B------:R-:W-:Y:S01]  /*6f50*/  FMUL R111, R111, R8.reuse ;  /* 0x000000086f6f7220 */ /* 0x080fe20000400000 */
[-C--:B------:R-:W-:Y:S01]  /*6f60*/  FMUL R106, R106, R8.reuse ;  /* 0x000000086a6a7220 */ /* 0x080fe20000400000 */
        /* <DEDUP_REMOVED lines=104> */
[----:B------:R-:W-:-:S02]  /*75f0*/  ISETP.LT.OR P3, PT, R29, 0x59, !P0 ;  /* 0x000000591d00780c */ /* 0x000fc40004761670 */
[----:B------:R-:W-:Y:S01]  /*7600*/  F2FP.SATFINITE.E4M3.F32.PACK_AB_MERGE_C R21, RZ, R21, RZ ;  /* 0x00000015ff15723e */ /* 0x000fe200048070ff */
[----:B------:R1:W-:Y:S01]  /*7610*/  @!P4 STG.E.U8 desc[UR16][R10.64+0x51], R25 ;  /* 0x000051190a00c986 */ /* 0x0003e2000c101110 */
[C---:B------:R-:W-:Y:S02]  /*7620*/  ISETP.LT.OR P4, PT, R29.reuse, 0x5a, !P0 ;  /* 0x0000005a1d00780c */ /* 0x040fe40004781670 */
[----:B0-----:R-:W-:Y:S01]  /*7630*/  F2FP.SATFINITE.E4M3.F32.PACK_AB_MERGE_C R7, RZ, R94, RZ ;  /* 0x0000005eff07723e */ /* 0x001fe200048070ff */
[----:B------:R-:W-:Y:S01]  /*7640*/  @!P5 STG.E.U8 desc[UR16][R12.64+0x58], R99 ;  /* 0x000058630c00d986 */ /* 0x000fe2000c101110 */
[C---:B------:R-:W-:Y:S02]  /*7650*/  ISETP.LT.OR P5, PT, R29.reuse, 0x61, !P1 ;  /* 0x000000611d00780c */ /* 0x040fe40004fa1670 */
[----:B------:R-:W-:Y:S01]  /*7660*/  F2FP.SATFINITE.E4M3.F32.PACK_AB_MERGE_C R15, RZ, R15, RZ ;  /* 0x0000000fff0f723e */ /* 0x000fe200048070ff */
[----:B------:R0:W-:Y:S01]  /*7670*/  @!P6 STG.E.U8 desc[UR16][R12.64+0x59], R7 ;  /* 0x000059070c00e986 */ /* 0x0001e2000c101110 */
[----:B------:R-:W-:-:S02]  /*7680*/  ISETP.LT.OR P6, PT, R29, 0x62, !P1 ;  /* 0x000000621d00780c */ /* 0x000fc40004fc1670 */
[----:B------:R-:W-:Y:S01]  /*7690*/  F2FP.SATFINITE.E4M3.F32.PACK_AB_MERGE_C R17, RZ, R17, RZ ;  /* 0x00000011ff11723e */ /* 0x000fe200048070ff */
[----:B------:R-:W-:Y:S01]  /*76a0*/  @!P3 STG.E.U8 desc[UR16][R10.64+0x58], R97 ;  /* 0x000058610a00b986 */ /* 0x000fe2000c101110 */
[----:B-1----:R-:W-:Y:S02]  /*76b0*/  F2FP.SATFINITE.E4M3.F32.PACK_AB_MERGE_C R25, RZ, R92, RZ ;  /* 0x0000005cff19723e */ /* 0x002fe400048070ff */
[----:B------:R-:W-:-:S03]  /*76c0*/  ISETP.LT.OR P3, PT, R29, 0x61, !P0 ;  /* 0x000000611d00780c */ /* 0x000fc60004761670 */
[----:B------:R1:W-:Y:S01]  /*76d0*/  @!P4 STG.E.U8 desc[UR16][R10.64+0x59], R25 ;  /* 0x000059190a00c986 */ /* 0x0003e2000c101110 */
[C---:B------:R-:W-:Y:S02]  /*76e0*/  ISETP.LT.OR P4, PT, R29.reuse, 0x62, !P0 ;  /* 0x000000621d00780c */ /* 0x040fe40004781670 */
[----:B0-----:R-:W-:Y:S01]  /*76f0*/  F2FP.SATFINITE.E4M3.F32.PACK_AB_MERGE_C R7, RZ, R90, RZ ;  /* 0x0000005aff07723e */ /* 0x001fe200048070ff */
[----:B------:R-:W-:Y:S01]  /*7700*/  @!P5 STG.E.U8 desc[UR16][R12.64+0x60], R93 ;  /* 0x0000605d0c00d986 */ /* 0x000fe2000c101110 */
[----:B------:R-:W-:-:S03]  /*7710*/  ISETP.LT.OR P5, PT, R29, 0x69, !P1 ;  /* 0x000000691d00780c */ /* 0x000fc60004fa1670 */
[----:B------:R0:W-:Y:S01]  /*7720*/  @!P6 STG.E.U8 desc[UR16][R12.64+0x61], R7 ;  /* 0x000061070c00e986 */ /* 0x0001e2000c101110 */
[C---:B------:R-:W-:Y:S02]  /*7730*/  ISETP.LT.OR P6, PT, R29.reuse, 0x6a, !P1 ;  /* 0x0000006a1d00780c */ /* 0x040fe40004fc1670 */
[----:B-1----:R-:W-:Y:S01]  /*7740*/  F2FP.SATFINITE.E4M3.F32.PACK_AB_MERGE_C R25, RZ, R88, RZ ;  /* 0x00000058ff19723e */ /* 0x002fe200048070ff */
[----:B------:R-:W-:Y:S01]  /*7750*/  @!P3 STG.E.U8 desc[UR16][R10.64+0x60], R95 ;  /* 0x0000605f0a00b986 */ /* 0x000fe2000c101110 */
        /* <DEDUP_REMOVED lines=11> */
[----:B------:R-:W-:Y:S01]  /*7810*/  @!P4 STG.E.U8 desc[UR16][R10.64+0x69], R25 ;  /* 0x000069190a00c986 */ /* 0x000fe2000c101110 */
[C---:B------:R-:W-:Y:S02]  /*7820*/  ISETP.LT.OR P4, PT, R29.reuse, 0x79, !P1 ;  /* 0x000000791d00780c */ /* 0x040fe40004f81670 */
[C---:B------:R-:W-:Y:S01]  /*7830*/  ISETP.LT.OR P1, PT, R29.reuse, 0x7a, !P1 ;  /* 0x0000007a1d00780c */ /* 0x040fe20004f21670 */
[----:B------:R1:W-:Y:S01]  /*7840*/  @!P5 STG.E.U8 desc[UR16][R12.64+0x70], R23 ;  /* 0x000070170c00d986 */ /* 0x0003e2000c101110 */
[C---:B------:R-:W-:Y:S02]  /*7850*/  ISETP.LT.OR P5, PT, R29.reuse, 0x72, !P0 ;  /* 0x000000721d00780c */ /* 0x040fe400047a1670 */
[----:B0-----:R-:W-:Y:S01]  /*7860*/  F2FP.SATFINITE.E4M3.F32.PACK_AB_MERGE_C R7, RZ, R18, RZ ;  /* 0x00000012ff07723e */ /* 0x001fe200048070ff */
[----:B------:R0:W-:Y:S01]  /*7870*/  @!P6 STG.E.U8 desc[UR16][R12.64+0x71], R19 ;  /* 0x000071130c00e986 */ /* 0x0001e2000c101110 */
[C---:B------:R-:W-:Y:S02]  /*7880*/  ISETP.LT.OR P6, PT, R29.reuse, 0x79, !P0 ;  /* 0x000000791d00780c */ /* 0x040fe400047c1670 */
[----:B------:R-:W-:Y:S01]  /*7890*/  ISETP.LT.OR P0, PT, R29, 0x7a, !P0 ;  /* 0x0000007a1d00780c */ /* 0x000fe20004701670 */
[----:B------:R2:W-:Y:S01]  /*78a0*/  @!P3 STG.E.U8 desc[UR16][R10.64+0x70], R21 ;  /* 0x000070150a00b986 */ /* 0x0005e2000c101110 */
[----:B-1----:R-:W-:-:S05]  /*78b0*/  F2FP.SATFINITE.E4M3.F32.PACK_AB_MERGE_C R23, RZ, R16, RZ ;  /* 0x00000010ff17723e */ /* 0x002fca00048070ff */
[----:B------:R2:W-:Y:S01]  /*78c0*/  @!P5 STG.E.U8 desc[UR16][R10.64+0x71], R7 ;  /* 0x000071070a00d986 */ /* 0x0005e2000c101110 */
[----:B0-----:R-:W-:-:S03]  /*78d0*/  F2FP.SATFINITE.E4M3.F32.PACK_AB_MERGE_C R19, RZ, R14, RZ ;  /* 0x0000000eff13723e */ /* 0x001fc600048070ff */
[----:B------:R2:W-:Y:S04]  /*78e0*/  @!P4 STG.E.U8 desc[UR16][R12.64+0x78], R15 ;  /* 0x0000780f0c00c986 */ /* 0x0005e8000c101110 */
[----:B------:R2:W-:Y:S04]  /*78f0*/  @!P1 STG.E.U8 desc[UR16][R12.64+0x79], R19 ;  /* 0x000079130c009986 */ /* 0x0005e8000c101110 */
[----:B------:R2:W-:Y:S04]  /*7900*/  @!P6 STG.E.U8 desc[UR16][R10.64+0x78], R17 ;  /* 0x000078110a00e986 */ /* 0x0005e8000c101110 */
[----:B------:R2:W-:Y:S02]  /*7910*/  @!P0 STG.E.U8 desc[UR16][R10.64+0x79], R23 ;  /* 0x000079170a008986 */ /* 0x0005e4000c101110 */
.L_x_168:
[----:B------:R-:W-:Y:S05]  /*7920*/  BSYNC B0 ;  /* 0x0000000000007941 */ /* 0x000fea0003800000 */
.L_x_38:
[----:B------:R-:W-:Y:S01]  /*7930*/  ULDC UR6, c[0x0][0xc] ;  /* 0x0000030000067ab9 */ /* 0x000fe20000000800 */
[----:B------:R-:W-:Y:S01]  /*7940*/  ULDC UR7, c[0x0][0x10] ;  /* 0x0000040000077ab9 */ /* 0x000fe20000000800 */
[----:B0-2--5:R-:W0:Y:S01]  /*7950*/  LDC R7, c[0x0][0x14] ;  /* 0x00000500ff077b82 */ /* 0x025e220000000800 */
[----:B------:R-:W-:Y:S01]  /*7960*/  UIMAD.WIDE.U32 UR6, UR6, UR7, URZ ;  /* 0x00000007060672a5 */ /* 0x000fe2000f8e003f */
[----:B----4-:R-:W-:Y:S01]  /*7970*/  PRMT R10, RZ, 0x7610, R10 ;  /* 0x00007610ff0a7816 */ /* 0x010fe2000000000a */
[----:B------:R-:W-:-:S04]  /*7980*/  IMAD.MOV.U32 R11, RZ, RZ, -0x1 ;  /* 0xffffffffff0b7424 */ /* 0x000fc800078e00ff */
[----:B0-----:R-:W-:-:S04]  /*7990*/  IMAD.WIDE.U32 R2, R7, UR6, R2 ;  /* 0x0000000607027c25 */ /* 0x001fc8000f8e0002 */
[----:B------:R-:W-:Y:S01]  /*79a0*/  IMAD R7, R7, UR7, RZ ;  /* 0x0000000707077c24 */ /* 0x000fe2000f8e02ff */
[----:B------:R-:W-:Y:S02]  /*79b0*/  ULDC.64 UR6, c[0x0][0x650] ;  /* 0x0001940000067ab9 */ /* 0x000fe40000000a00 */
[----:B------:R-:W-:Y:S01]  /*79c0*/  ISETP.GE.U32.AND P0, PT, R2, UR6, PT ;  /* 0x0000000602007c0c */ /* 0x000fe2000bf06070 */
[----:B------:R-:W-:Y:S02]  /*79d0*/  IMAD.IADD R3, R3, 0x1, R7 ;  /* 0x0000000103037824 */ /* 0x000fe400078e0207 */
[----:B------:R-:W-:-:S03]  /*79e0*/  IMAD.MOV.U32 R7, RZ, RZ, -0x1 ;  /* 0xffffffffff077424 */ /* 0x000fc600078e00ff */
[----:B------:R-:W-:-:S13]  /*79f0*/  ISETP.GE.U32.AND.EX P0, PT, R3, UR7, PT, P0 ;  /* 0x0000000703007c0c */ /* 0x000fda000bf06100 */
[----:B------:R-:W-:Y:S05]  /*7a00*/  @P0 BRA `(.L_x_169) ;  /* 0x0000000400600947 */ /* 0x000fea0003800000 */
[----:B------:R-:W0:Y:S01]  /*7a10*/  S2R R22, SR_CTAID.X ;  /* 0x0000000000167919 */ /* 0x000e220000002500 */
[----:B------:R-:W2:Y:S01]  /*7a20*/  LDC.64 R16, c[0x0][0x628] ;  /* 0x00018a00ff107b82 */ /* 0x000ea20000000a00 */
[----:B------:R-:W-:Y:S01]  /*7a30*/  ULDC UR6, c[0x0][0x150] ;  /* 0x0000540000067ab9 */ /* 0x000fe20000000800 */
[----:B------:R-:W-:Y:S01]  /*7a40*/  IMAD.MOV.U32 R14, RZ, RZ, R2 ;  /* 0x000000ffff0e7224 */ /* 0x000fe200078e0002 */
[----:B------:R-:W4:Y:S01]  /*7a50*/  S2R R24, SR_CTAID.Y ;  /* 0x0000000000187919 */ /* 0x000f220000002600 */
[----:B------:R-:W-:-:S04]  /*7a60*/  IMAD.MOV.U32 R15, RZ, RZ, R3 ;  /* 0x000000ffff0f7224 */ /* 0x000fc800078e0003 */
[----:B------:R-:W1:Y:S08]  /*7a70*/  LDC R25, c[0x0][0x144] ;  /* 0x00005100ff197b82 */ /* 0x000e700000000800 */
[----:B------:R-:W1:Y:S08]  /*7a80*/  LDC R18, c[0x0][0x630] ;  /* 0x00018c00ff127b82 */ /* 0x000e700000000800 */
[----:B------:R-:W1:Y:S01]  /*7a90*/  LDC.64 R20, c[0x0][0x620] ;  /* 0x00018800ff147b82 */ /* 0x000e620000000a00 */
[----:B--2---:R-:W-:-:S04]  /*7aa0*/  ISETP.NE.U32.AND P0, PT, R16, RZ, PT ;  /* 0x000000ff1000720c */ /* 0x004fc80003f05070 */
[----:B------:R-:W-:Y:S02]  /*7ab0*/  ISETP.NE.AND.EX P0, PT, R17, RZ, PT, P0 ;  /* 0x000000ff1100720c */ /* 0x000fe40003f05300 */
[----:B0-----:R-:W-:-:S05]  /*7ac0*/  I2FP.F32.U32 R7, R22 ;  /* 0x0000001600077245 */ /* 0x001fca0000201000 */
[----:B------:R-:W-:-:S04]  /*7ad0*/  FMUL R7, R7, UR6 ;  /* 0x0000000607077c20 */ /* 0x000fc80008400000 */
[----:B------:R0:W2:Y:S02]  /*7ae0*/  F2I.U32.TRUNC.NTZ R23, R7 ;  /* 0x0000000700177305 */ /* 0x0000a4000020f000 */
[----:B----4-:R-:W-:Y:S05]  /*7af0*/  @!P0 BRA `(.L_x_170) ;  /* 0x0000000000288947 */ /* 0x010fea0003800000 */
[----:B0-----:R-:W0:Y:S02]  /*7b00*/  LDC R7, c[0x0][0x634] ;  /* 0x00018d00ff077b82 */ /* 0x001e240000000800 */
        /* <DEDUP_REMOVED lines=9> */
.L_x_170:
[-CC-:B-1----:R-:W-:Y:S01]  /*7ba0*/  SHF.R.U64 R19, R14, R18.reuse, R15.reuse ;  /* 0x000000120e137219 */ /* 0x182fe2000000120f */
[----:B------:R-:W1:Y:S01]  /*7bb0*/  LDC.64 R30, c[0x0][0x640] ;  /* 0x00019000ff1e7b82 */ /* 0x000e620000000a00 */
[----:B0-----:R-:W-:Y:S01]  /*7bc0*/  SHF.R.U32.HI R7, RZ, R18, R15 ;  /* 0x00000012ff077219 */ /* 0x001fe2000001160f */
[----:B--2---:R-:W-:Y:S01]  /*7bd0*/  IMAD.MOV R23, RZ, RZ, -R23 ;  /* 0x000000ffff177224 */ /* 0x004fe200078e0a17 */
[----:B------:R-:W-:Y:S01]  /*7be0*/  IADD3 R13, P0, RZ, -R19, RZ ;  /* 0x80000013ff0d7210 */ /* 0x000fe20007f1e0ff */
[----:B------:R-:W-:Y:S02]  /*7bf0*/  ULDC UR6, c[0x0][0x154] ;  /* 0x0000550000067ab9 */ /* 0x000fe40000000800 */
[----:B------:R-:W-:Y:S02]  /*7c00*/  IMAD R25, R25, R23, R22 ;  /* 0x0000001719197224 */ /* 0x000fe400078e0216 */
[----:B------:R-:W0:Y:S01]  /*7c10*/  LDC R14, c[0x0][0x618] ;  /* 0x00018600ff0e7b82 */ /* 0x000e220000000800 */
[----:B------:R-:W-:-:S02]  /*7c20*/  IMAD.X R7, RZ, RZ, ~R7, P0 ;  /* 0x000000ffff077224 */ /* 0x000fc400000e0e07 */
[----:B------:R-:W-:-:S04]  /*7c30*/  IMAD.WIDE.U32 R10, R13, R20, R2 ;  /* 0x000000140d0a7225 */ /* 0x000fc800078e0002 */
[----:B------:R-:W-:Y:S01]  /*7c40*/  IMAD R12, R7, R20, RZ ;  /* 0x00000014070c7224 */ /* 0x000fe200078e02ff */
[----:B---3--:R-:W2:Y:S03]  /*7c50*/  LDC R26, c[0x0][0x608] ;  /* 0x00018200ff1a7b82 */ /* 0x008ea60000000800 */
[----:B------:R-:W-:Y:S02]  /*7c60*/  IMAD R7, R13, R21, R12 ;  /* 0x000000150d077224 */ /* 0x000fe400078e020c */
[----:B------:R-:W-:Y:S02]  /*7c70*/  IMAD.MOV.U32 R13, RZ, RZ, 0x1 ;  /* 0x00000001ff0d7424 */ /* 0x000fe400078e00ff */
[----:B------:R-:W-:Y:S01]  /*7c80*/  IMAD.IADD R7, R11, 0x1, R7 ;  /* 0x000000010b077824 */ /* 0x000fe200078e0207 */
[----:B------:R-:W3:Y:S01]  /*7c90*/  LDC R28, c[0x0][0x658] ;  /* 0x00019600ff1c7b82 */ /* 0x000ee20000000800 */
[----:B------:R-:W-:-:S02]  /*7ca0*/  I2FP.F32.U32 R11, R24 ;  /* 0x00000018000b7245 */ /* 0x000fc40000201000 */
[----:B-1----:R-:W-:-:S03]  /*7cb0*/  ISETP.NE.U32.AND P0, PT, R30, RZ, PT ;  /* 0x000000ff1e00720c */ /* 0x002fc60003f05070 */
[----:B------:R-:W-:Y:S01]  /*7cc0*/  FMUL R12, R11, UR6 ;  /* 0x000000060b0c7c20 */ /* 0x000fe20008400000 */
[----:B------:R-:W-:Y:S01]  /*7cd0*/  ISETP.NE.AND.EX P0, PT, R31, RZ, PT, P0 ;  /* 0x000000ff1f00720c */ /* 0x000fe20003f05300 */
[----:B------:R-:W1:Y:S01]  /*7ce0*/  LDC R23, c[0x0][0x148] ;  /* 0x00005200ff177b82 */ /* 0x000e620000000800 */
[-CC-:B0-----:R-:W-:Y:S01]  /*7cf0*/  SHF.R.U64 R18, R10, R14.reuse, R7.reuse ;  /* 0x0000000e0a127219 */ /* 0x181fe20000001207 */
[----:B------:R0:W4:Y:S01]  /*7d00*/  F2I.U32.TRUNC.NTZ R20, R12 ;  /* 0x0000000c00147305 */ /* 0x000122000020f000 */
[----:B------:R-:W-:Y:S01]  /*7d10*/  SHF.R.U32.HI R7, RZ, R14, R7 ;  /* 0x0000000eff077219 */ /* 0x000fe20000011607 */
[----:B------:R-:W-:-:S04]  /*7d20*/  IMAD.MOV.U32 R11, RZ, RZ, -0x1 ;  /* 0xffffffffff0b7424 */ /* 0x000fc800078e00ff */
[----:B------:R-:W0:Y:S01]  /*7d30*/  LDC R22, c[0x0][0x600] ;  /* 0x00018000ff167b82 */ /* 0x000e220000000800 */
[-CC-:B--2---:R-:W-:Y:S02]  /*7d40*/  SHF.R.U64 R16, R18, R26.reuse, R7.reuse ;  /* 0x0000001a12107219 */ /* 0x184fe40000001207 */
[----:B------:R-:W-:-:S05]  /*7d50*/  SHF.R.U32.HI R7, RZ, R26, R7 ;  /* 0x0000001aff077219 */ /* 0x000fca0000011607 */
[----:B------:R-:W2:Y:S01]  /*7d60*/  LDC R29, c[0x0][0x648] ;  /* 0x00019200ff1d7b82 */ /* 0x000ea20000000800 */
[-C--:B---3--:R-:W-:Y:S02]  /*7d70*/  SHF.L.U32 R10, R11, R28.reuse, RZ ;  /* 0x0000001c0b0a7219 */ /* 0x088fe400000006ff */
[--C-:B------:R-:W-:Y:S02]  /*7d80*/  SHF.R.U64 R21, R16, R28, R7.reuse ;  /* 0x0000001c10157219 */ /* 0x100fe40000001207 */
[----:B------:R-:W-:Y:S02]  /*7d90*/  LOP3.LUT R27, RZ, R10, RZ, 0x33, !PT ;  /* 0x0000000aff1b7212 */ /* 0x000fe400078e33ff */
[-C--:B------:R-:W-:Y:S01]  /*7da0*/  SHF.R.U32.HI R11, RZ, R28.reuse, R7 ;  /* 0x0000001cff0b7219 */ /* 0x080fe20000011607 */
[----:B------:R-:W3:Y:S01]  /*7db0*/  LDC R32, c[0x0][0x638] ;  /* 0x00018e00ff207b82 */ /* 0x000ee20000000800 */
[----:B------:R-:W-:Y:S01]  /*7dc0*/  SHF.L.U32 R26, R13, R28, RZ ;  /* 0x0000001c0d1a7219 */ /* 0x000fe200000006ff */
[----:B------:R-:W-:-:S06]  /*7dd0*/  IMAD.MOV.U32 R10, RZ, RZ, R21 ;  /* 0x000000ffff0a7224 */ /* 0x000fcc00078e0015 */
[----:B------:R-:W0:Y:S01]  /*7de0*/  LDC R33, c[0x0][0x610] ;  /* 0x00018400ff217b82 */ /* 0x000e220000000800 */
[----:B----4-:R-:W-:Y:S05]  /*7df0*/  @!P0 BRA `(.L_x_171) ;  /* 0x0000000000288947 */ /* 0x010fea0003800000 */
[----:B------:R-:W4:Y:S02]  /*7e00*/  LDC R10, c[0x0][0x64c] ;  /* 0x00019300ff0a7b82 */ /* 0x000f240000000800 */
[----:B----4-:R-:W-:-:S05]  /*7e10*/  IADD3 R7, P0, R21, R10, RZ ;  /* 0x0000000a15077210 */ /* 0x010fca0007f1e0ff */
[----:B------:R-:W-:-:S04]  /*7e20*/  IMAD.X R17, RZ, RZ, R11, P0 ;  /* 0x000000ffff117224 */ /* 0x000fc800000e060b */
[----:B------:R-:W-:-:S04]  /*7e30*/  IMAD.WIDE.U32 R10, R17, R30, RZ ;  /* 0x0000001e110a7225 */ /* 0x000fc800078e00ff */
[----:B0-----:R-:W-:-:S04]  /*7e40*/  IMAD.WIDE.U32 R12, P0, R7, R31, R10 ;  /* 0x0000001f070c7225 */ /* 0x001fc8000780000a */
[----:B------:R-:W-:-:S04]  /*7e50*/  IMAD.WIDE.U32 R10, R7, R30, RZ ;  /* 0x0000001e070a7225 */ /* 0x000fc800078e00ff */
[----:B------:R-:W-:Y:S01]  /*7e60*/  IMAD.X R15, RZ, RZ, RZ, P0 ;  /* 0x000000ffff0f7224 */ /* 0x000fe200000e06ff */
[----:B------:R-:W-:Y:S01]  /*7e70*/  IADD3 RZ, P0, R11, R12, RZ ;  /* 0x0000000c0bff7210 */ /* 0x000fe20007f1e0ff */
[----:B------:R-:W-:-:S04]  /*7e80*/  IMAD.MOV.U32 R14, RZ, RZ, R13 ;  /* 0x000000ffff0e7224 */ /* 0x000fc800078e000d */
[----:B------:R-:W-:-:S08]  /*7e90*/  IMAD.WIDE.U32.X R10, R17, R31, R14, P0 ;  /* 0x0000001f110a7225 */ /* 0x000fd000000e040e */
.L_x_171:
[----:B--2---:R-:W-:Y:S01]  /*7ea0*/  SHF.R.U64 R7, R10, R29, R11 ;  /* 0x0000001d0a077219 */ /* 0x004fe2000000120b */
[----:B0-----:R-:W-:Y:S01]  /*7eb0*/  VIADD R11, R22, 0xffffffff ;  /* 0xffffffff160b7836 */ /* 0x001fe20000000000 */
[----:B------:R-:W-:Y:S01]  /*7ec0*/  LOP3.LUT R28, R16, R27, RZ, 0xc0, !PT ;  /* 0x0000001b101c7212 */ /* 0x000fe200078ec0ff */
[----:B------:R-:W-:Y:S02]  /*7ed0*/  IMAD.MOV R20, RZ, RZ, -R20 ;  /* 0x000000ffff147224 */ /* 0x000fe400078e0a14 */
[----:B------:R-:W-:Y:S01]  /*7ee0*/  IMAD.MOV R10, RZ, RZ, -R7 ;  /* 0x000000ffff0a7224 */ /* 0x000fe200078e0a07 */
[----:B------:R-:W-:Y:S01]  /*7ef0*/  LOP3.LUT R18, R18, R11, RZ, 0xc0, !PT ;  /* 0x0000000b12127212 */ /* 0x000fe200078ec0ff */
[----:B------:R-:W-:Y:S02]  /*7f00*/  IMAD R28, R26, R7, R28 ;  /* 0x000000071a1c7224 */ /* 0x000fe400078e021c */
[----:B-1----:R-:W-:Y:S02]  /*7f10*/  @P2 IMAD R25, R23, R20, R24 ;  /* 0x0000001417192224 */ /* 0x002fe400078e0218 */
[----:B---3--:R-:W-:-:S02]  /*7f20*/  IMAD R7, R10, R32, R21 ;  /* 0x000000200a077224 */ /* 0x008fc400078e0215 */
[----:B------:R-:W-:Y:S02]  /*7f30*/  IMAD R28, R28, R33, R25 ;  /* 0x000000211c1c7224 */ /* 0x000fe400078e0219 */
[----:B------:R-:W-:Y:S02]  /*7f40*/  IMAD R7, R7, R22, R18 ;  /* 0x0000001607077224 */ /* 0x000fe400078e0212 */
[----:B------:R-:W-:-:S03]  /*7f50*/  IMAD.MOV.U32 R10, RZ, RZ, 0x1 ;  /* 0x00000001ff0a7424 */ /* 0x000fc600078e00ff */
[----:B------:R-:W-:Y:S02]  /*7f60*/  SEL R11, R7, R28, !P2 ;  /* 0x0000001c070b7207 */ /* 0x000fe40005000000 */
[----:B------:R-:W-:Y:S01]  /*7f70*/  SEL R28, R28, R7, !P2 ;  /* 0x000000071c1c7207 */ /* 0x000fe20005000000 */
[----:B------:R-:W-:-:S07]  /*7f80*/  IMAD.MOV.U32 R7, RZ, RZ, R19 ;  /* 0x000000ffff077224 */ /* 0x000fce00078e0013 */
.L_x_169:
[----:B------:R-:W-:Y:S01]  /*7f90*/  LOP3.LUT P0, RZ, R10, 0xff, RZ, 0xc0, !PT ;  /* 0x000000ff0aff7812 */ /* 0x000fe2000780c0ff */
[----:B------:R-:W-:-:S12]  /*7fa0*/  IMAD.MOV.U32 R10, RZ, RZ, R28 ;  /* 0x000000ffff0a7224 */ /* 0x000fd800078e001c */
[----:B------:R-:W-:Y:S05]  /*7fb0*/  @P0 BRA `(.L_x_172) ;  /* 0xffffff9000e00947 */ /* 0x000fea000383ffff */
[----:B------:R-:W-:Y:S05]  /*7fc0*/  EXIT ;  /* 0x000000000000794d */ /* 0x000fea0003800000 */
.L_x_8:
[----:B0-----:R-:W-:Y:S01]  /*7fd0*/  ULDC.64 UR4, c[0x0][0x650] ;  /* 0x0001940000047ab9 */ /* 0x001fe20000000a00 */
        /* <DEDUP_REMOVED lines=25> */
.L_x_174:
[----:B------:R-:W0:Y:S01]  /*8170*/  LDC.64 R28, c[0x0][0x640] ;  /* 0x00019000ff1c7b82 */ /* 0x000e220000000a00 */
[-CC-:B------:R-:W-:Y:S01]  /*8180*/  SHF.R.U64 R21, R16, R6.reuse, R17.reuse ;  /* 0x0000000610157219 */ /* 0x180fe20000001211 */
[----:B------:R-:W-:Y:S01]  /*8190*/  IMAD.MOV.U32 R31, RZ, RZ, 0x1 ;  /* 0x00000001ff1f7424 */ /* 0x000fe200078e00ff */
[----:B------:R-:W-:Y:S02]  /*81a0*/  SHF.R.U32.HI R5, RZ, R6, R17 ;  /* 0x00000006ff057219 */ /* 0x000fe40000011611 */
        /* <DEDUP_REMOVED lines=9> */
[----:B0-----:R-:W-:Y:S01]  /*8240*/  ISETP.NE.U32.AND P0, PT, R28, RZ, PT ;  /* 0x000000ff1c00720c */ /* 0x001fe20003f05070 */
[----:B------:R-:W-:-:S03]  /*8250*/  IMAD.MOV.U32 R11, RZ, RZ, -0x1 ;  /* 0xffffffffff0b7424 */ /* 0x000fc600078e00ff */
[----:B------:R-:W-:Y:S02]  /*8260*/  ISETP.NE.AND.EX P0, PT, R29, RZ, PT, P0 ;  /* 0x000000ff1d00720c */ /* 0x000fe40003f05300 */
[----:B------:R-:W0:Y:S01]  /*8270*/  LDC R24, c[0x0][0x600] ;  /* 0x00018000ff187b82 */ /* 0x000e220000000800 */
[-CC-:B-1----:R-:W-:Y:S02]  /*8280*/  SHF.R.U64 R18, R10, R14.reuse, R5.reuse ;  /* 0x0000000e0a127219 */ /* 0x182fe40000001205 */
[----:B------:R-:W-:-:S05]  /*8290*/  SHF.R.U32.HI R5, RZ, R14, R5 ;  /* 0x0000000eff057219 */ /* 0x000fca0000011605 */
        /* <DEDUP_REMOVED lines=21> */
.L_x_175:
[----:B-1----:R-:W-:Y:S01]  /*83f0*/  SHF.R.U64 R6, R10, R25, R11 ;  /* 0x000000190a067219 */ /* 0x002fe2000000120b */
[----:B0-----:R-:W-:Y:S01]  /*8400*/  VIADD R11, R24, 0xffffffff ;  /* 0xffffffff180b7836 */ /* 0x001fe20000000000 */
[----:B------:R-:W-:Y:S01]  /*8410*/  SHF.L.U32 R9, R31, R26, RZ ;  /* 0x0000001a1f097219 */ /* 0x000fe200000006ff */
[----:B------:R-:W-:Y:S01]  /*8420*/  @P2 IMAD R12, R13, R20, R8 ;  /* 0x000000140d0c2224 */ /* 0x000fe200078e0208 */
[----:B------:R-:W-:Y:S01]  /*8430*/  LOP3.LUT R5, R22, R33, RZ, 0xc0, !PT ;  /* 0x0000002116057212 */ /* 0x000fe200078ec0ff */
[----:B------:R-:W-:Y:S01]  /*8440*/  IMAD.MOV R10, RZ, RZ, -R6 ;  /* 0x000000ffff0a7224 */ /* 0x000fe200078e0a06 */
[----:B------:R-:W-:Y:S01]  /*8450*/  LOP3.LUT R18, R18, R11, RZ, 0xc0, !PT ;  /* 0x0000000b12127212 */ /* 0x000fe200078ec0ff */
[----:B------:R-:W-:Y:S02]  /*8460*/  IMAD.MOV.U32 R8, RZ, RZ, 0x1 ;  /* 0x00000001ff087424 */ /* 0x000fe400078e00ff */
[----:B------:R-:W-:Y:S02]  /*8470*/  IMAD R9, R9, R6, R5 ;  /* 0x0000000609097224 */ /* 0x000fe400078e0205 */
[----:B--2---:R-:W-:-:S02]  /*8480*/  IMAD R5, R10, R27, R23 ;  /* 0x0000001b0a057224 */ /* 0x004fc400078e0217 */
[----:B---3--:R-:W-:Y:S02]  /*8490*/  IMAD R6, R9, R30, R12 ;  /* 0x0000001e09067224 */ /* 0x008fe400078e020c */
[----:B------:R-:W-:Y:S01]  /*84a0*/  IMAD R9, R5, R24, R18 ;  /* 0x0000001805097224 */ /* 0x000fe200078e0212 */
[----:B------:R-:W-:Y:S01]  /*84b0*/  PRMT R5, R8, 0x7610, R5 ;  /* 0x0000761008057816 */ /* 0x000fe20000000005 */
[----:B------:R-:W-:-:S03]  /*84c0*/  IMAD.MOV.U32 R16, RZ, RZ, R21 ;  /* 0x000000ffff107224 */ /* 0x000fc600078e0015 */
[----:B------:R-:W-:Y:S02]  /*84d0*/  SEL R17, R9, R6, !P2 ;  /* 0x0000000609117207 */ /* 0x000fe40005000000 */
[----:B------:R-:W-:-:S07]  /*84e0*/  SEL R6, R6, R9, !P2 ;  /* 0x0000000906067207 */ /* 0x000fce0005000000 */
.L_x_173:
[----:B------:R-:W-:-:S08]  /*84f0*/  NOP ;  /* 0x0000000000007918 */ /* 0x000fd00000000000 */
[----:B------:R-:W0:-:S00]  /*8500*/  USETMAXREG.DEALLOC.CTAPOOL 0x28 ;  /* 0x00000028000079c8 */ /* 0x000e0000080e0500 */
[----:B0-----:R-:W-:-:S13]  /*8510*/  ISETP.NE.AND P0, PT, R7, RZ, PT ;  /* 0x000000ff0700720c */ /* 0x001fda0003f05270 */
[----:B------:R-:W-:Y:S05]  /*8520*/  @P0 EXIT ;  /* 0x000000000000094d */ /* 0x000fea0003800000 */
[----:B------:R-:W-:Y:S01]  /*8530*/  LOP3.LUT P0, RZ, R5, 0xff, RZ, 0xc0, !PT ;  /* 0x000000ff05ff7812 */ /* 0x000fe2000780c0ff */
[----:B------:R-:W-:Y:S02]  /*8540*/  IMAD.MOV.U32 R5, RZ, RZ, 0x1 ;  /* 0x00000001ff057424 */ /* 0x000fe400078e00ff */
[----:B------:R-:W-:-:S10]  /*8550*/  IMAD.MOV.U32 R12, RZ, RZ, RZ ;  /* 0x000000ffff0c7224 */ /* 0x000fd400078e00ff */
[----:B------:R-:W-:Y:S05]  /*8560*/  @!P0 BRA `(.L_x_176) ;  /* 0x0000000c00348947 */ /* 0x000fea0003800000 */
[----:B------:R-:W0:Y:S01]  /*8570*/  LDC R5, c[0x0][0x28c] ;  /* 0x0000a300ff057b82 */ /* 0x000e220000000800 */
[----:B------:R-:W-:Y:S01]  /*8580*/  ULDC UR6, c[0x0][0x658] ;  /* 0x0001960000067ab9 */ /* 0x000fe20000000800 */
[----:B------:R-:W-:Y:S01]  /*8590*/  UMOV UR9, 0xffffffff ;  /* 0xffffffff00097882 */ /* 0x000fe20000000000 */
[----:B------:R-:W-:Y:S01]  /*85a0*/  ULDC UR8, c[0x0][0xc] ;  /* 0x0000030000087ab9 */ /* 0x000fe20000000800 */
[----:B------:R-:W-:Y:S01]  /*85b0*/  USHF.L.U32 UR11, UR9, UR6, URZ ;  /* 0x00000006090b7299 */ /* 0x000fe2000800063f */
[----:B------:R-:W-:Y:S01]  /*85c0*/  BSSY B0, `(.L_x_176) ;  /* 0x00000c7000007945 */ /* 0x000fe20003800000 */
[----:B------:R-:W-:Y:S01]  /*85d0*/  UMOV UR10, 0x1 ;  /* 0x00000001000a7882 */ /* 0x000fe20000000000 */
[----:B------:R-:W-:Y:S01]  /*85e0*/  ULDC UR9, c[0x0][0x10] ;  /* 0x0000040000097ab9 */ /* 0x000fe20000000800 */
[----:B------:R-:W1:Y:S01]  /*85f0*/  S2UR UR4, SR_CgaCtaId ;  /* 0x00000000000479c3 */ /* 0x000e620000008800 */
[----:B------:R-:W-:Y:S01]  /*8600*/  UIMAD.WIDE.U32 UR8, UR8, UR9, URZ ;  /* 0x00000009080872a5 */ /* 0x000fe2000f8e003f */
[----:B------:R-:W-:Y:S01]  /*8610*/  IMAD.MOV.U32 R14, RZ, RZ, 0x1 ;  /* 0x00000001ff0e7424 */ /* 0x000fe200078e00ff */
[----:B------:R-:W-:Y:S01]  /*8620*/  USHF.L.U32 UR6, UR10, UR6, URZ ;  /* 0x000000060a067299 */ /* 0x000fe2000800063f */
[----:B------:R-:W-:Y:S01]  /*8630*/  LOP3.LUT R15, R4, 0x2, RZ, 0xfc, !PT ;  /* 0x00000002040f7812 */ /* 0x000fe200078efcff */
[----:B------:R-:W-:Y:S01]  /*8640*/  IMAD.MOV.U32 R12, RZ, RZ, RZ ;  /* 0x000000ffff0c7224 */ /* 0x000fe200078e00ff */
[----:B------:R-:W-:Y:S01]  /*8650*/  ULDC UR10, c[0x0][0x14] ;  /* 0x00000500000a7ab9 */ /* 0x000fe20000000800 */
[----:B------:R-:W-:Y:S01]  /*8660*/  ULDC UR5, c[0x0][0x600] ;  /* 0x0001800000057ab9 */ /* 0x000fe20000000800 */
[----:B------:R-:W-:-:S02]  /*8670*/  UIMAD.WIDE.U32 UR22, UR8, UR10, URZ ;  /* 0x0000000a081672a5 */ /* 0x000fc4000f8e003f */
[----:B------:R-:W-:Y:S02]  /*8680*/  UIMAD UR13, UR9, UR10, URZ ;  /* 0x0000000a090d72a4 */ /* 0x000fe4000f8e023f */
[----:B------:R-:W-:Y:S02]  /*8690*/  UIADD3 UR5, UR5, -0x1, URZ ;  /* 0xffffffff05057890 */ /* 0x000fe4000fffe03f */
[----:B------:R-:W-:Y:S01]  /*86a0*/  ULOP3.LUT UR19, URZ, UR11, URZ, 0x33, !UPT ;  /* 0x0000000b3f137292 */ /* 0x000fe2000f8e333f */
[----:B0-----:R-:W-:Y:S01]  /*86b0*/  VIADD R5, R5, 0x3f ;  /* 0x0000003f05057836 */ /* 0x001fe20000000000 */
[----:B------:R-:W-:Y:S01]  /*86c0*/  UIADD3 UR13, UR23, UR13, URZ ;  /* 0x0000000d170d7290 */ /* 0x000fe2000fffe03f */
[----:B------:R-:W-:-:S03]  /*86d0*/  ULDC.64 UR24, c[0x0][0x198] ;  /* 0x0000660000187ab9 */ /* 0x000fc60000000a00 */
[----:B------:R-:W-:Y:S01]  /*86e0*/  SHF.R.S32.HI R8, RZ, 0x1f, R5 ;  /* 0x0000001fff087819 */ /* 0x000fe20000011405 */
[----:B-1----:R-:W-:-:S03]  /*86f0*/  USHF.L.U32 UR7, UR4, 0x4, URZ ;  /* 0x0000000404077899 */ /* 0x002fc6000800063f */
[----:B------:R-:W-:Y:S01]  /*8700*/  LEA.HI R8, R8, R5, RZ, 0x6 ;  /* 0x0000000508087211 */ /* 0x000fe200078f30ff */
[----:B------:R-:W-:Y:S01]  /*8710*/  IMAD.MOV.U32 R5, RZ, RZ, 0x1 ;  /* 0x00000001ff057424 */ /* 0x000fe200078e00ff */
[----:B------:R-:W-:Y:S02]  /*8720*/  USHF.L.U32 UR4, UR4, 0xa, URZ ;  /* 0x0000000a04047899 */ /* 0x000fe4000800063f */
[----:B------:R-:W-:Y:S01]  /*8730*/  SHF.R.S32.HI R11, RZ, 0x6, R8 ;  /* 0x00000006ff0b7819 */ /* 0x000fe20000011408 */
[----:B------:R-:W-:-:S04]  /*8740*/  ULOP3.LUT UR7, UR7, 0x70, URZ, 0xc0, !UPT ;  /* 0x0000007007077892 */ /* 0x000fc8000f8ec03f */
[----:B------:R-:W-:-:S08]  /*8750*/  VIADD R10, R11, 0x1 ;  /* 0x000000010b0a7836 */ /* 0x000fd00000000000 */
.L_x_187:
[----:B------:R-:W-:-:S03]  /*8760*/  UMOV UR8, 0xffffffff ;  /* 0xffffffff00087882 */ /* 0x000fc60000000000 */
[----:B------:R-:W-:Y:S05]  /*8770*/  BRA.DIV UR8, `(.L_x_177) ;  /* 0x0000001608087947 */ /* 0x000fea000b800000 */
[----:B------:R-:W-:-:S13]  /*8780*/  ELECT P0, URZ, PT ;  /* 0x00000000003f782f */ /* 0x000fda0003800000 */
.L_x_208:
[----:B------:R-:W0:Y:S01]  /*8790*/  LDC R7, c[0x0][0x28c] ;  /* 0x0000a300ff077b82 */ /* 0x000e220000000800 */
[----:B------:R-:W-:Y:S01]  /*87a0*/  BSSY B1, `(.L_x_178) ;  /* 0x0000037000017945 */ /* 0x000fe20003800000 */
[----:B0-----:R-:W-:-:S13]  /*87b0*/  ISETP.LT.OR P0, PT, R7, 0x1, !P0 ;  /* 0x000000010700780c */ /* 0x001fda0004701670 */
[----:B------:R-:W-:Y:S05]  /*87c0*/  @P0 BRA `(.L_x_179) ;  /* 0x0000000000d00947 */ /* 0x000fea0003800000 */
[----:B------:R-:W-:Y:S01]  /*87d0*/  IMAD.SHL.U32 R19, R6, 0x80, RZ ;  /* 0x0000008006137824 */ /* 0x000fe200078e00ff */
[----:B------:R-:W-:Y:S01]  /*87e0*/  LEA R17, R17, UR7, 0x7 ;  /* 0x0000000711117c11 */ /* 0x000fe2000f8e38ff */
[----:B------:R-:W-:Y:S02]  /*87f0*/  IMAD.MOV.U32 R20, RZ, RZ, RZ ;  /* 0x000000ffff147224 */ /* 0x000fe400078e00ff */
[----:B------:R-:W-:Y:S02]  /*8800*/  IMAD.MOV.U32 R6, RZ, RZ, R10 ;  /* 0x000000ffff067224 */ /* 0x000fe400078e000a */
[----:B------:R-:W-:Y:S02]  /*8810*/  IMAD.MOV.U32 R7, RZ, RZ, R5 ;  /* 0x000000ffff077224 */ /* 0x000fe400078e0005 */
[----:B------:R-:W-:-:S07]  /*8820*/  IMAD.MOV.U32 R8, RZ, RZ, R12 ;  /* 0x000000ffff087224 */ /* 0x000fce00078e000c */
.L_x_182:
[----:B------:R-:W0:Y:S01]  /*8830*/  S2R R18, SR_CgaCtaId ;  /* 0x0000000000127919 */ /* 0x000e220000008800 */
[----:B------:R-:W-:Y:S02]  /*8840*/  MOV R9, 0x400 ;  /* 0x0000040000097802 */ /* 0x000fe40000000f00 */
[----:B------:R-:W-:-:S13]  /*8850*/  LOP3.LUT P1, RZ, R0, 0x7f, RZ, 0xc0, !PT ;  /* 0x0000007f00ff7812 */ /* 0x000fda000782c0ff */
[----:B------:R-:W1:Y:S01]  /*8860*/  @!P1 LDC R13, c[0x0][0x500] ;  /* 0x00014000ff0d9b82 */ /* 0x000e620000000800 */
[----:B0-----:R-:W-:Y:S02]  /*8870*/  LEA R21, R18, R9, 0x18 ;  /* 0x0000000912157211 */ /* 0x001fe400078ec0ff */
[----:B------:R-:W-:-:S03]  /*8880*/  SHF.L.U32 R9, R7, 0x1f, RZ ;  /* 0x0000001f07097819 */ /* 0x000fc600000006ff */
[----:B------:R-:W-:-:S04]  /*8890*/  IMAD R18, R8, 0x8, R21 ;  /* 0x0000000808127824 */ /* 0x000fc800078e0215 */
[----:B------:R-:W0:Y:S02]  /*88a0*/  SYNCS.PHASECHK.TRANS64.TRYWAIT P0, [R18+URZ+0x70], R9 ;  /* 0x00007009120075a7 */ /* 0x000e24000800017f */
[----:B01----:R-:W-:Y:S05]  /*88b0*/  @!P0 BRA `(.L_x_180) ;  /* 0x0000001000d88947 */ /* 0x003fea0003800000 */
.L_x_209:
[----:B0-----:R-:W-:Y:S01]  /*88c0*/  PRMT R9, R15, 0x9910, RZ ;  /* 0x000099100f097816 */ /* 0x001fe200000000ff */
[----:B------:R0:W-:Y:S03]  /*88d0*/  @!P1 SYNCS.ARRIVE.TRANS64 RZ, [R18+URZ], R13 ;  /* 0x0000000d12ff99a7 */ /* 0x0001e6000800003f */
[----:B------:R-:W-:-:S13]  /*88e0*/  ISETP.NE.AND P0, PT, R9, 0x2, PT ;  /* 0x000000020900780c */ /* 0x000fda0003f05270 */
[----:B0-----:R-:W-:Y:S05]  /*88f0*/  @P0 BRA `(.L_x_181) ;  /* 0x0000000000040947 */ /* 0x001fea0003800000 */
[----:B------:R-:W-:Y:S01]  /*8900*/  BPT.TRAP 0x1 ;  /* 0x000000040000795c */ /* 0x000fe20000300000 */
.L_x_181:
[----:B------:R-:W-:Y:S01]  /*8910*/  R2UR UR8, R8 ;  /* 0x00000000080872ca */ /* 0x000fe200000e0000 */
[----:B------:R-:W-:Y:S01]  /*8920*/  VIADD R6, R6, 0xffffffff ;  /* 0xffffffff06067836 */ /* 0x000fe20000000000 */
[----:B------:R-:W-:Y:S01]  /*8930*/  R2UR UR18, R21 ;  /* 0x00000000151272ca */ /* 0x000fe200000e0000 */
[----:B------:R-:W-:Y:S01]  /*8940*/  UIADD3 UR14, UP0, UR24, 0xf0, URZ ;  /* 0x000000f0180e7890 */ /* 0x000fe2000ff1e03f */
[----:B------:R-:W-:Y:S01]  /*8950*/  R2UR UR20, R19 ;  /* 0x00000000131472ca */ /* 0x000fe200000e0000 */
[----:B------:R-:W-:Y:S01]  /*8960*/  UIADD3 UR26, UP1, UR24, 0x1f0, URZ ;  /* 0x000001f0181a7890 */ /* 0x000fe2000ff3e03f */
[----:B------:R-:W-:Y:S01]  /*8970*/  R2UR UR9, R18 ;  /* 0x00000000120972ca */ /* 0x000fe200000e0000 */
[----:B------:R-:W-:Y:S01]  /*8980*/  UIADD3.X UR15, URZ, UR25, URZ, UP0, !UPT ;  /* 0x000000193f0f7290 */ /* 0x000fe200087fe43f */
[----:B------:R-:W-:Y:S01]  /*8990*/  R2UR UR10, R20 ;  /* 0x00000000140a72ca */ /* 0x000fe200000e0000 */
[----:B------:R-:W-:Y:S01]  /*89a0*/  VIADD R8, R8, 0x1 ;  /* 0x0000000108087836 */ /* 0x000fe20000000000 */
[----:B------:R-:W-:Y:S01]  /*89b0*/  R2UR UR12, R16 ;  /* 0x00000000100c72ca */ /* 0x000fe200000e0000 */
[----:B------:R-:W-:Y:S01]  /*89c0*/  UIADD3.X UR27, URZ, UR25, URZ, UP1, !UPT ;  /* 0x000000193f1b7290 */ /* 0x000fe20008ffe43f */
[----:B------:R-:W-:Y:S01]  /*89d0*/  R2UR UR21, R17 ;  /* 0x00000000111572ca */ /* 0x000fe200000e0000 */
[----:B------:R-:W-:Y:S01]  /*89e0*/  USHF.L.U32 UR8, UR8, 0xd, URZ ;  /* 0x0000000d08087899 */ /* 0x000fe2000800063f */
[----:B------:R-:W-:Y:S01]  /*89f0*/  ISETP.GT.AND P1, PT, R6, 0x1, PT ;  /* 0x000000010600780c */ /* 0x000fe20003f24270 */
[----:B------:R-:W-:Y:S01]  /*8a00*/  UMOV UR16, 0x0 ;  /* 0x0000000000107882 */ /* 0x000fe20000000000 */
[----:B------:R-:W-:Y:S01]  /*8a10*/  UMOV UR17, 0x10000000 ;  /* 0x1000000000117882 */ /* 0x000fe20000000000 */
[----:B------:R-:W-:Y:S01]  /*8a20*/  ULOP3.LUT UR11, UR8, 0x1c00, UR4, 0xf8, !UPT ;  /* 0x00001c00080b7892 */ /* 0x000fe2000f8ef804 */
[----:B------:R-:W-:Y:S01]  /*8a30*/  ISETP.NE.AND P0, PT, R8, 0xe, PT ;  /* 0x0000000e0800780c */ /* 0x000fe20003f05270 */
[----:B------:R-:W-:Y:S01]  /*8a40*/  UIADD3 UR8, UR18, 0x200, UR8 ;  /* 0x0000020012087890 */ /* 0x000fe2000fffe008 */
[----:B------:R-:W-:Y:S01]  /*8a50*/  VIADD R20, R20, 0x40 ;  /* 0x0000004014147836 */ /* 0x000fe20000000000 */
[----:B------:R-:W-:Y:S01]  /*8a60*/  UIADD3 UR18, UR18, 0x1c200, UR11 ;  /* 0x0001c20012127890 */ /* 0x000fe2000fffe00b */
[----:B------:R-:W-:Y:S01]  /*8a70*/  SEL R18, RZ, 0x1, P0 ;  /* 0x00000001ff127807 */ /* 0x000fe20000000000 */
[----:B------:R-:W-:Y:S01]  /*8a80*/  UMOV UR28, 0xff0000 ;  /* 0x00ff0000001c7882 */ /* 0x000fe20000000000 */
[----:B------:R-:W-:Y:S01]  /*8a90*/  UMOV UR11, UR20 ;  /* 0x00000014000b7c82 */ /* 0x000fe20008000000 */
[----:B------:R-:W-:-:S02]  /*8aa0*/  SEL R8, R8, RZ, P0 ;  /* 0x000000ff08087207 */ /* 0x000fc40000000000 */
[----:B------:R-:W-:Y:S01]  /*8ab0*/  LOP3.LUT R7, R7, R18, RZ, 0x3c, !PT ;  /* 0x0000001207077212 */ /* 0x000fe200078e3cff */
[----:B------:R0:W-:Y:S02]  /*8ac0*/  UTMALDG.3D [UR8], [UR14], desc[UR16] ;  /* 0x000010080e0075b4 */ /* 0x0001e40008011000 */
[----:B0-----:R-:W-:Y:S01]  /*8ad0*/  UMOV UR8, UR18 ;  /* 0x0000001200087c82 */ /* 0x001fe20008000000 */
[----:B------:R-:W-:Y:S02]  /*8ae0*/  UMOV UR11, UR21 ;  /* 0x00000015000b7c82 */ /* 0x000fe40008000000 */
[----:B------:R0:W-:Y:S02]  /*8af0*/  UTMALDG.3D.MULTICAST [UR8], [UR26], UR28, desc[UR16] ;  /* 0x000010081a0073b4 */ /* 0x0001e4000801181c */
[----:B0-----:R-:W-:Y:S05]  /*8b00*/  @P1 BRA `(.L_x_182) ;  /* 0xfffffffc00481947 */ /* 0x001fea000383ffff */
.L_x_179:
[----:B------:R-:W-:Y:S05]  /*8b10*/  BSYNC B1 ;  /* 0x0000000000017941 */ /* 0x000fea0003800000 */
.L_x_178:
[----:B------:R-:W-:Y:S01]  /*8b20*/  LOP3.LUT P1, RZ, R14, 0xff, RZ, 0xc0, !PT ;  /* 0x000000ff0eff7812 */ /* 0x000fe2000782c0ff */
[C---:B------:R-:W-:Y:S01]  /*8b30*/  IMAD.IADD R9, R11.reuse, 0x1, R12 ;  /* 0x000000010b097824 */ /* 0x040fe200078e020c */
[----:B------:R-:W-:Y:S01]  /*8b40*/  ULDC.64 UR8, c[0x0][0x650] ;  /* 0x0001940000087ab9 */ /* 0x000fe20000000a00 */
[----:B------:R-:W-:Y:S01]  /*8b50*/  ISETP.GE.U32.AND P3, PT, R11, 0xe, PT ;  /* 0x0000000e0b00780c */ /* 0x000fe20003f66070 */
[----:B------:R-:W-:Y:S01]  /*8b60*/  BSSY B1, `(.L_x_183) ;  /* 0x000006a000017945 */ /* 0x000fe20003800000 */
[----:B------:R-:W-:Y:S01]  /*8b70*/  IMAD.MOV.U32 R17, RZ, RZ, -0x1 ;  /* 0xffffffffff117424 */ /* 0x000fe200078e00ff */
[----:B------:R-:W-:Y:S01]  /*8b80*/  ISETP.GT.U32.AND P0, PT, R9, 0xd, PT ;  /* 0x0000000d0900780c */ /* 0x000fe20003f04070 */
[----:B------:R-:W-:Y:S01]  /*8b90*/  IMAD.MOV.U32 R16, RZ, RZ, -0x1 ;  /* 0xffffffffff107424 */ /* 0x000fe200078e00ff */
[----:B------:R-:W-:Y:S02]  /*8ba0*/  SHF.R.U32.HI R6, RZ, 0x1, R9 ;  /* 0x00000001ff067819 */ /* 0x000fe40000011609 */
[----:B------:R-:W-:-:S02]  /*8bb0*/  ISETP.LT.U32.AND P0, PT, R11, 0xe, P0 ;  /* 0x0000000e0b00780c */ /* 0x000fc40000701070 */
[----:B------:R-:W-:Y:S01]  /*8bc0*/  PRMT R14, RZ, 0x7610, R14 ;  /* 0x00007610ff0e7816 */ /* 0x000fe2000000000e */
[----:B------:R-:W0:Y:S01]  /*8bd0*/  @P1 S2R R8, SR_CgaCtaId ;  /* 0x0000000000081919 */ /* 0x000e220000008800 */
[----:B------:R-:W-:-:S04]  /*8be0*/  @P1 MOV R7, 0x400 ;  /* 0x0000040000071802 */ /* 0x000fc80000000f00 */
[----:B0-----:R-:W-:Y:S01]  /*8bf0*/  @P1 LEA R8, R8, R7, 0x18 ;  /* 0x0000000708081211 */ /* 0x001fe200078ec0ff */
[----:B------:R-:W-:Y:S01]  /*8c00*/  IMAD.WIDE.U32 R6, R6, -0x6db6db6d, RZ ;  /* 0x9249249306067825 */ /* 0x000fe200078e00ff */
[----:B------:R-:W-:Y:S02]  /*8c10*/  SEL R6, RZ, 0x1, !P0 ;  /* 0x00000001ff067807 */ /* 0x000fe40004000000 */
[----:B------:R0:W-:Y:S01]  /*8c20*/  @P1 SYNCS.ARRIVE.TRANS64.A1T0 RZ, [R8+URZ+0xf8], RZ ;  /* 0x0000f8ff08ff19a7 */ /* 0x0001e2000810003f */
[----:B------:R-:W-:Y:S02]  /*8c30*/  IADD3 R2, P1, R2, UR22, RZ ;  /* 0x0000001602027c10 */ /* 0x000fe4000ff3e0ff */
[----:B------:R-:W-:Y:S01]  /*8c40*/  LOP3.LUT R5, R5, R6, RZ, 0x3c, !PT ;  /* 0x0000000605057212 */ /* 0x000fe200078e3cff */
[----:B------:R-:W-:Y:S01]  /*8c50*/  IMAD.MOV.U32 R6, RZ, RZ, -0x1 ;  /* 0xffffffffff067424 */ /* 0x000fe200078e00ff */
[----:B------:R-:W-:Y:S02]  /*8c60*/  IADD3.X R3, R3, UR13, RZ, P1, !PT ;  /* 0x0000000d03037c10 */ /* 0x000fe40008ffe4ff */
[----:B------:R-:W-:-:S02]  /*8c70*/  ISETP.GE.U32.AND P0, PT, R2, UR8, PT ;  /* 0x0000000802007c0c */ /* 0x000fc4000bf06070 */
[----:B0-----:R-:W-:Y:S02]  /*8c80*/  SHF.R.U32.HI R8, RZ, 0x2, R7 ;  /* 0x00000002ff087819 */ /* 0x001fe40000011607 */
[----:B------:R-:W-:Y:S02]  /*8c90*/  ISETP.GE.U32.AND.EX P0, PT, R3, UR9, PT, P0 ;  /* 0x0000000903007c0c */ /* 0x000fe4000bf06100 */
[----:B------:R-:W-:Y:S01]  /*8ca0*/  @P3 LOP3.LUT R5, R5, 0x1, R8, 0x78, !PT ;  /* 0x0000000105053812 */ /* 0x000fe200078e7808 */
[----:B------:R-:W-:Y:S01]  /*8cb0*/  IMAD R12, R8, -0xe, R9 ;  /* 0xfffffff2080c7824 */ /* 0x000fe200078e0209 */
[----:B------:R-:W-:-:S09]  /*8cc0*/  PRMT R7, RZ, 0x7610, R7 ;  /* 0x00007610ff077816 */ /* 0x000fd20000000007 */
[----:B------:R-:W-:Y:S05]  /*8cd0*/  @P0 BRA `(.L_x_184) ;  /* 0x0000000400480947 */ /* 0x000fea0003800000 */
[----:B------:R-:W0:Y:S01]  /*8ce0*/  S2R R17, SR_CTAID.X ;  /* 0x0000000000117919 */ /* 0x000e220000002500 */
[----:B------:R-:W-:Y:S01]  /*8cf0*/  ULDC.64 UR8, c[0x0][0x628] ;  /* 0x00018a0000087ab9 */ /* 0x000fe20000000a00 */
[----:B------:R-:W1:Y:S01]  /*8d00*/  LDC R18, c[0x0][0x144] ;  /* 0x00005100ff127b82 */ /* 0x000e620000000800 */
[----:B------:R-:W-:Y:S01]  /*8d10*/  ISETP.NE.U32.AND P0, PT, RZ, UR8, PT ;  /* 0x00000008ff007c0c */ /* 0x000fe2000bf05070 */
[----:B------:R-:W2:Y:S01]  /*8d20*/  S2R R13, SR_CTAID.Y ;  /* 0x00000000000d7919 */ /* 0x000ea20000002600 */
[----:B------:R-:W-:Y:S01]  /*8d30*/  ULDC UR10, c[0x0][0x150] ;  /* 0x00005400000a7ab9 */ /* 0x000fe20000000800 */
[----:B------:R-:W-:Y:S01]  /*8d40*/  ULDC UR11, c[0x0][0x630] ;  /* 0x00018c00000b7ab9 */ /* 0x000fe20000000800 */
[----:B------:R-:W-:Y:S01]  /*8d50*/  ISETP.NE.AND.EX P0, PT, RZ, UR9, PT, P0 ;  /* 0x00000009ff007c0c */ /* 0x000fe2000bf05300 */
[----:B------:R-:W-:Y:S01]  /*8d60*/  IMAD.MOV.U32 R6, RZ, RZ, R2 ;  /* 0x000000ffff067224 */ /* 0x000fe200078e0002 */
[----:B0-----:R-:W-:-:S05]  /*8d70*/  I2FP.F32.U32 R7, R17 ;  /* 0x0000001100077245 */ /* 0x001fca0000201000 */
[----:B------:R-:W-:Y:S01]  /*8d80*/  FMUL R20, R7, UR10 ;  /* 0x0000000a07147c20 */ /* 0x000fe20008400000 */
[----:B------:R-:W-:-:S05]  /*8d90*/  IMAD.MOV.U32 R7, RZ, RZ, R3 ;  /* 0x000000ffff077224 */ /* 0x000fca00078e0003 */
[----:B--2---:R-:W-:Y:S05]  /*8da0*/  @!P0 BRA `(.L_x_185) ;  /* 0x0000000000288947 */ /* 0x004fea0003800000 */
[----:B------:R-:W-:Y:S02]  /*8db0*/  ULDC UR10, c[0x0][0x634] ;  /* 0x00018d00000a7ab9 */ /* 0x000fe40000000800 */
[----:B------:R-:W-:-:S05]  /*8dc0*/  IADD3 R7, P0, R2, UR10, RZ ;  /* 0x0000000a02077c10 */ /* 0x000fca000ff1e0ff */
[----:B------:R-:W-:-:S04]  /*8dd0*/  IMAD.X R19, RZ, RZ, R3, P0 ;  /* 0x000000ffff137224 */ /* 0x000fc800000e0603 */
[----:B------:R-:W-:-:S04]  /*8de0*/  IMAD.WIDE.U32 R8, R19, UR8, RZ ;  /* 0x0000000813087c25 */ /* 0x000fc8000f8e00ff */
[----:B------:R-:W-:-:S04]  /*8df0*/  IMAD.WIDE.U32 R8, P0, R7, UR9, R8 ;  /* 0x0000000907087c25 */ /* 0x000fc8000f800008 */
[----:B------:R-:W-:-:S04]  /*8e00*/  IMAD.WIDE.U32 R6, R7, UR8, RZ ;  /* 0x0000000807067c25 */ /* 0x000fc8000f8e00ff */
[----:B------:R-:W-:Y:S01]  /*8e10*/  IMAD.MOV.U32 R6, RZ, RZ, R9 ;  /* 0x000000ffff067224 */ /* 0x000fe200078e0009 */
[----:B------:R-:W-:Y:S01]  /*8e20*/  IADD3 RZ, P1, R7, R8, RZ ;  /* 0x0000000807ff7210 */ /* 0x000fe20007f3e0ff */
[----:B------:R-:W-:-:S04]  /*8e30*/  IMAD.X R7, RZ, RZ, RZ, P0 ;  /* 0x000000ffff077224 */ /* 0x000fc800000e06ff */
[----:B------:R-:W-:-:S08]  /*8e40*/  IMAD.WIDE.U32.X R6, R19, UR9, R6, P1 ;  /* 0x0000000913067c25 */ /* 0x000fd000088e0406 */
.L_x_185:
[--C-:B------:R-:W-:Y:S01]  /*8e50*/  SHF.R.U64 R16, R6, UR11, R7.reuse ;  /* 0x0000000b06107c19 */ /* 0x100fe20008001207 */
[----:B------:R-:W0:Y:S01]  /*8e60*/  F2I.U32.TRUNC.NTZ R20, R20 ;  /* 0x0000001400147305 */ /* 0x000e22000020f000 */
[----:B------:R-:W-:Y:S01]  /*8e70*/  SHF.R.U32.HI R6, RZ, UR11, R7 ;  /* 0x0000000bff067c19 */ /* 0x000fe20008011607 */
[----:B------:R-:W-:Y:S01]  /*8e80*/  ULDC.64 UR8, c[0x0][0x620] ;  /* 0x0001880000087ab9 */ /* 0x000fe20000000a00 */
[----:B------:R-:W-:Y:S01]  /*8e90*/  IADD3 R9, P0, RZ, -R16, RZ ;  /* 0x80000010ff097210 */ /* 0x000fe20007f1e0ff */
[----:B------:R-:W-:-:S04]  /*8ea0*/  ULDC.64 UR10, c[0x0][0x640] ;  /* 0x00019000000a7ab9 */ /* 0x000fc80000000a00 */
[----:B------:R-:W-:Y:S01]  /*8eb0*/  IMAD.X R6, RZ, RZ, ~R6, P0 ;  /* 0x000000ffff067224 */ /* 0x000fe200000e0e06 */
[----:B------:R-:W-:-:S03]  /*8ec0*/  ISETP.NE.U32.AND P0, PT, RZ, UR10, PT ;  /* 0x0000000aff007c0c */ /* 0x000fc6000bf05070 */
[----:B------:R-:W-:Y:S01]  /*8ed0*/  IMAD R8, R6, UR8, RZ ;  /* 0x0000000806087c24 */ /* 0x000fe2000f8e02ff */
[----:B------:R-:W-:Y:S01]  /*8ee0*/  ISETP.NE.AND.EX P0, PT, RZ, UR11, PT, P0 ;  /* 0x0000000bff007c0c */ /* 0x000fe2000bf05300 */
[----:B------:R-:W-:Y:S01]  /*8ef0*/  IMAD.WIDE.U32 R6, R9, UR8, R2 ;  /* 0x0000000809067c25 */ /* 0x000fe2000f8e0002 */
[----:B------:R-:W-:-:S03]  /*8f00*/  ULDC UR8, c[0x0][0x618] ;  /* 0x0001860000087ab9 */ /* 0x000fc60000000800 */
[----:B------:R-:W-:Y:S01]  /*8f10*/  IMAD R9, R9, UR9, R8 ;  /* 0x0000000909097c24 */ /* 0x000fe2000f8e0208 */
[----:B------:R-:W-:Y:S01]  /*8f20*/  ULDC UR9, c[0x0][0x154] ;  /* 0x0000550000097ab9 */ /* 0x000fe20000000800 */
[----:B0-----:R-:W-:Y:S02]  /*8f30*/  IMAD.MOV R8, RZ, RZ, -R20 ;  /* 0x000000ffff087224 */ /* 0x001fe400078e0a14 */
[----:B------:R-:W-:Y:S01]  /*8f40*/  IMAD.IADD R7, R7, 0x1, R9 ;  /* 0x0000000107077824 */ /* 0x000fe200078e0209 */
[----:B------:R-:W0:Y:S01]  /*8f50*/  LDC R20, c[0x0][0x148] ;  /* 0x00005200ff147b82 */ /* 0x000e220000000800 */
[----:B-1----:R-:W-:Y:S01]  /*8f60*/  IMAD R17, R18, R8, R17 ;  /* 0x0000000812117224 */ /* 0x002fe200078e0211 */
[----:B------:R-:W-:Y:S02]  /*8f70*/  I2FP.F32.U32 R8, R13 ;  /* 0x0000000d00087245 */ /* 0x000fe40000201000 */
[--C-:B------:R-:W-:Y:S02]  /*8f80*/  SHF.R.U64 R18, R6, UR8, R7.reuse ;  /* 0x0000000806127c19 */ /* 0x100fe40008001207 */
[----:B------:R-:W-:Y:S01]  /*8f90*/  SHF.R.U32.HI R7, RZ, UR8, R7 ;  /* 0x00000008ff077c19 */ /* 0x000fe20008011607 */
[----:B------:R-:W-:Y:S01]  /*8fa0*/  FMUL R8, R8, UR9 ;  /* 0x0000000908087c20 */ /* 0x000fe20008400000 */
[----:B------:R-:W-:-:S02]  /*8fb0*/  ULDC UR8, c[0x0][0x608] ;  /* 0x0001820000087ab9 */ /* 0x000fc40000000800 */
[--C-:B------:R-:W-:Y:S01]  /*8fc0*/  SHF.R.U64 R22, R18, UR8, R7.reuse ;  /* 0x0000000812167c19 */ /* 0x100fe20008001207 */
[----:B------:R1:W2:Y:S01]  /*8fd0*/  F2I.U32.TRUNC.NTZ R23, R8 ;  /* 0x0000000800177305 */ /* 0x0002a2000020f000 */
[----:B------:R-:W-:Y:S01]  /*8fe0*/  SHF.R.U32.HI R7, RZ, UR8, R7 ;  /* 0x00000008ff077c19 */ /* 0x000fe20008011607 */
[----:B------:R-:W-:-:S03]  /*8ff0*/  ULDC UR8, c[0x0][0x658] ;  /* 0x0001960000087ab9 */ /* 0x000fc60000000800 */
[--C-:B------:R-:W-:Y:S02]  /*9000*/  SHF.R.U64 R19, R22, UR8, R7.reuse ;  /* 0x0000000816137c19 */ /* 0x100fe40008001207 */
[----:B------:R-:W-:-:S03]  /*9010*/  SHF.R.U32.HI R21, RZ, UR8, R7 ;  /* 0x00000008ff157c19 */ /* 0x000fc60008011607 */
[----:B------:R-:W-:Y:S02]  /*9020*/  IMAD.MOV.U32 R6, RZ, RZ, R19 ;  /* 0x000000ffff067224 */ /* 0x000fe400078e0013 */
[----:B------:R-:W-:Y:S01]  /*9030*/  IMAD.MOV.U32 R7, RZ, RZ, R21 ;  /* 0x000000ffff077224 */ /* 0x000fe200078e0015 */
[----:B-1----:R-:W-:Y:S06]  /*9040*/  @!P0 BRA `(.L_x_186) ;  /* 0x0000000000288947 */ /* 0x002fec0003800000 */
        /* <DEDUP_REMOVED lines=10> */
.L_x_186:
[----:B------:R-:W-:Y:S01]  /*90f0*/  ULDC UR8, c[0x0][0x648] ;  /* 0x0001920000087ab9 */ /* 0x000fe20000000800 */
[----:B--2---:R-:W-:Y:S01]  /*9100*/  IMAD.MOV R23, RZ, RZ, -R23 ;  /* 0x000000ffff177224 */ /* 0x004fe200078e0a17 */
[----:B------:R-:W-:Y:S01]  /*9110*/  SHF.R.U64 R7, R6, UR8, R7 ;  /* 0x0000000806077c19 */ /* 0x000fe20008001207 */
[----:B------:R-:W-:Y:S01]  /*9120*/  ULDC UR8, c[0x0][0x638] ;  /* 0x00018e0000087ab9 */ /* 0x000fe20000000800 */
[----:B------:R-:W-:Y:S01]  /*9130*/  LOP3.LUT R6, R22, UR19, RZ, 0xc0, !PT ;  /* 0x0000001316067c12 */ /* 0x000fe2000f8ec0ff */
[----:B0-----:R-:W-:Y:S01]  /*9140*/  @P2 IMAD R17, R20, R23, R13 ;  /* 0x0000001714112224 */ /* 0x001fe200078e020d */
[----:B------:R-:W-:Y:S01]  /*9150*/  LOP3.LUT R18, R18, UR5, RZ, 0xc0, !PT ;  /* 0x0000000512127c12 */ /* 0x000fe2000f8ec0ff */
[----:B------:R-:W-:Y:S01]  /*9160*/  IMAD.MOV R8, RZ, RZ, -R7 ;  /* 0x000000ffff087224 */ /* 0x000fe200078e0a07 */
[----:B------:R-:W-:Y:S01]  /*9170*/  ULDC UR9, c[0x0][0x610] ;  /* 0x0001840000097ab9 */ /* 0x000fe20000000800 */
[----:B------:R-:W-:Y:S02]  /*9180*/  IMAD R6, R7, UR6, R6 ;  /* 0x0000000607067c24 */ /* 0x000fe4000f8e0206 */
[----:B------:R-:W-:Y:S01]  /*9190*/  IMAD R19, R8, UR8, R19 ;  /* 0x0000000808137c24 */ /* 0x000fe2000f8e0213 */
[----:B------:R-:W-:Y:S01]  /*91a0*/  ULDC UR8, c[0x0][0x600] ;  /* 0x0001800000087ab9 */ /* 0x000fe20000000800 */
[----:B------:R-:W-:-:S02]  /*91b0*/  IMAD R6, R6, UR9, R17 ;  /* 0x0000000906067c24 */ /* 0x000fc4000f8e0211 */
[----:B------:R-:W-:Y:S02]  /*91c0*/  IMAD R19, R19, UR8, R18 ;  /* 0x0000000813137c24 */ /* 0x000fe4000f8e0212 */
[----:B------:R-:W-:-:S03]  /*91d0*/  IMAD.MOV.U32 R7, RZ, RZ, 0x1 ;  /* 0x00000001ff077424 */ /* 0x000fc600078e00ff */
[----:B------:R-:W-:Y:S02]  /*91e0*/  SEL R17, R19, R6, !P2 ;  /* 0x0000000613117207 */ /* 0x000fe40005000000 */
[----:B------:R-:W-:-:S07]  /*91f0*/  SEL R6, R6, R19, !P2 ;  /* 0x0000001306067207 */ /* 0x000fce0005000000 */
.L_x_184:
[----:B------:R-:W-:Y:S05]  /*9200*/  BSYNC B1 ;  /* 0x0000000000017941 */ /* 0x000fea0003800000 */
.L_x_183:
[----:B------:R-:W-:-:S13]  /*9210*/  LOP3.LUT P0, RZ, R7, 0xff, RZ, 0xc0, !PT ;  /* 0x000000ff07ff7812 */ /* 0x000fda000780c0ff */
[----:B------:R-:W-:Y:S05]  /*9220*/  @P0 BRA `(.L_x_187) ;  /* 0xfffffff4004c0947 */ /* 0x000fea000383ffff */
[----:B------:R-:W-:Y:S05]  /*9230*/  BSYNC B0 ;  /* 0x0000000000007941 */ /* 0x000fea0003800000 */
.L_x_176:
[----:B------:R-:W-:-:S03]  /*9240*/  UMOV UR8, 0xffffffff ;  /* 0xffffffff00087882 */ /* 0x000fc60000000000 */
[----:B------:R-:W-:Y:S05]  /*9250*/  BRA.DIV UR8, `(.L_x_188) ;  /* 0x0000000a08847947 */ /* 0x000fea000b800000 */
[----:B------:R-:W-:-:S13]  /*9260*/  ELECT P0, URZ, PT ;  /* 0x00000000003f782f */ /* 0x000fda0003800000 */
.L_x_212:
[----:B------:R-:W-:Y:S04]  /*9270*/  BSSY B0, `(.L_x_189) ;  /* 0x0000085000007945 */ /* 0x000fe80003800000 */
[----:B------:R-:W-:Y:S05]  /*9280*/  @!P0 BRA `(.L_x_190) ;  /* 0x00000008000c8947 */ /* 0x000fea0003800000 */
[----:B------:R-:W-:-:S04]  /*9290*/  LOP3.LUT R4, R4, 0x2, RZ, 0xfc, !PT ;  /* 0x0000000204047812 */ /* 0x000fc800078efcff */
[----:B------:R-:W-:-:S13]  /*92a0*/  ISETP.NE.AND P0, PT, R4, 0x3, PT ;  /* 0x000000030400780c */ /* 0x000fda0003f05270 */
[----:B------:R-:W-:Y:S05]  /*92b0*/  @!P0 BRA `(.L_x_191) ;  /* 0x0000000000048947 */ /* 0x000fea0003800000 */
[----:B------:R-:W-:Y:S01]  /*92c0*/  BPT.TRAP 0x1 ;  /* 0x000000040000795c */ /* 0x000fe20000300000 */
.L_x_191:
[----:B------:R-:W0:Y:S01]  /*92d0*/  S2R R3, SR_CgaCtaId ;  /* 0x0000000000037919 */ /* 0x000e220000008800 */
[----:B------:R-:W-:Y:S02]  /*92e0*/  MOV R0, 0x400 ;  /* 0x0000040000007802 */ /* 0x000fe40000000f00 */
[----:B------:R-:W-:Y:S02]  /*92f0*/  SHF.L.U32 R2, R5, 0x1f, RZ ;  /* 0x0000001f05027819 */ /* 0x000fe400000006ff */
[----:B0-----:R-:W-:-:S05]  /*9300*/  LEA R3, R3, R0, 0x18 ;  /* 0x0000000003037211 */ /* 0x001fca00078ec0ff */
[----:B------:R-:W-:-:S04]  /*9310*/  VIADD R3, R3, 0x70 ;  /* 0x0000007003037836 */ /* 0x000fc80000000000 */
[C---:B------:R-:W-:Y:S02]  /*9320*/  IMAD R7, R12.reuse, 0x8, R3 ;  /* 0x000000080c077824 */ /* 0x040fe400078e0203 */
[----:B------:R-:W-:Y:S02]  /*9330*/  VIADD R12, R12, 0x1 ;  /* 0x000000010c0c7836 */ /* 0x000fe40000000000 */
[----:B------:R-:W0:Y:S03]  /*9340*/  SYNCS.PHASECHK.TRANS64.TRYWAIT P0, [R7+URZ], R2 ;  /* 0x00000002070075a7 */ /* 0x000e26000800017f */
[----:B------:R-:W-:-:S04]  /*9350*/  ISETP.NE.AND P1, PT, R12, 0xe, PT ;  /* 0x0000000e0c00780c */ /* 0x000fc80003f25270 */
[----:B------:R-:W-:Y:S02]  /*9360*/  SEL R0, RZ, 0x1, P1 ;  /* 0x00000001ff007807 */ /* 0x000fe40000800000 */
[----:B------:R-:W-:Y:S02]  /*9370*/  SEL R12, R12, RZ, P1 ;  /* 0x000000ff0c0c7207 */ /* 0x000fe40000800000 */
[----:B------:R-:W-:-:S03]  /*9380*/  LOP3.LUT R5, R5, R0, RZ, 0x3c, !PT ;  /* 0x0000000005057212 */ /* 0x000fc600078e3cff */
[----:B------:R-:W-:Y:S01]  /*9390*/  IMAD R9, R12, 0x8, R3 ;  /* 0x000000080c097824 */ /* 0x000fe200078e0203 */
[----:B------:R-:W-:Y:S01]  /*93a0*/  SHF.L.U32 R4, R5, 0x1f, RZ ;  /* 0x0000001f05047819 */ /* 0x000fe200000006ff */
[----:B0-----:R-:W-:Y:S06]  /*93b0*/  @!P0 BRA `(.L_x_192) ;  /* 0x00000008004c8947 */ /* 0x001fec0003800000 */
.L_x_213:
[----:B------:R-:W1:Y:S01]  /*93c0*/  SYNCS.PHASECHK.TRANS64.TRYWAIT P0, [R9+URZ], R4 ;  /* 0x00000004090075a7 */ /* 0x000e62000800017f */
[----:B------:R-:W-:-:S05]  /*93d0*/  VIADD R0, R12, 0x1 ;  /* 0x000000010c007836 */ /* 0x000fca0000000000 */
[----:B------:R-:W-:-:S04]  /*93e0*/  ISETP.NE.AND P1, PT, R0, 0xe, PT ;  /* 0x0000000e0000780c */ /* 0x000fc80003f25270 */
[----:B0-----:R-:W-:Y:S02]  /*93f0*/  SEL R2, RZ, 0x1, P1 ;  /* 0x00000001ff027807 */ /* 0x001fe40000800000 */
[----:B------:R-:W-:Y:S02]  /*9400*/  SEL R0, R0, RZ, P1 ;  /* 0x000000ff00007207 */ /* 0x000fe40000800000 */
[----:B------:R-:W-:-:S03]  /*9410*/  LOP3.LUT R7, R5, R2, RZ, 0x3c, !PT ;  /* 0x0000000205077212 */ /* 0x000fc600078e3cff */
[----:B------:R-:W-:Y:S01]  /*9420*/  IMAD R6, R0, 0x8, R3 ;  /* 0x0000000800067824 */ /* 0x000fe200078e0203 */
[----:B------:R-:W-:Y:S01]  /*9430*/  SHF.L.U32 R5, R7, 0x1f, RZ ;  /* 0x0000001f07057819 */ /* 0x000fe200000006ff */
[----:B-1----:R-:W-:Y:S06]  /*9440*/  @!P0 BRA `(.L_x_193) ;  /* 0x00000008003c8947 */ /* 0x002fec0003800000 */
.L_x_214:
[----:B------:R-:W1:Y:S01]  /*9450*/  SYNCS.PHASECHK.TRANS64.TRYWAIT P0, [R6+URZ], R5 ;  /* 0x00000005060075a7 */ /* 0x000e62000800017f */
[----:B------:R-:W-:-:S05]  /*9460*/  VIADD R0, R0, 0x1 ;  /* 0x0000000100007836 */ /* 0x000fca0000000000 */
[----:B------:R-:W-:-:S04]  /*9470*/  ISETP.NE.AND P1, PT, R0, 0xe, PT ;  /* 0x0000000e0000780c */ /* 0x000fc80003f25270 */
[----:B------:R-:W-:Y:S02]  /*9480*/  SEL R2, RZ, 0x1, P1 ;  /* 0x00000001ff027807 */ /* 0x000fe40000800000 */
[----:B------:R-:W-:Y:S02]  /*9490*/  SEL R0, R0, RZ, P1 ;  /* 0x000000ff00007207 */ /* 0x000fe40000800000 */
[----:B------:R-:W-:-:S03]  /*94a0*/  LOP3.LUT R7, R7, R2, RZ, 0x3c, !PT ;  /* 0x0000000207077212 */ /* 0x000fc600078e3cff */
[----:B0-----:R-:W-:Y:S01]  /*94b0*/  IMAD R9, R0, 0x8, R3 ;  /* 0x0000000800097824 */ /* 0x001fe200078e0203 */
[----:B------:R-:W-:Y:S01]  /*94c0*/  SHF.L.U32 R4, R7, 0x1f, RZ ;  /* 0x0000001f07047819 */ /* 0x000fe200000006ff */
[----:B-1----:R-:W-:Y:S06]  /*94d0*/  @!P0 BRA `(.L_x_194) ;  /* 0x00000008002c8947 */ /* 0x002fec0003800000 */
.L_x_215:
        /* <DEDUP_REMOVED lines=9> */
.L_x_216:
        /* <DEDUP_REMOVED lines=9> */
.L_x_217:
        /* <DEDUP_REMOVED lines=9> */
.L_x_218:
        /* <DEDUP_REMOVED lines=9> */
.L_x_219:
        /* <DEDUP_REMOVED lines=9> */
.L_x_220:
        /* <DEDUP_REMOVED lines=9> */
.L_x_221:
        /* <DEDUP_REMOVED lines=9> */
.L_x_222:
        /* <DEDUP_REMOVED lines=9> */
.L_x_223:
        /* <DEDUP_REMOVED lines=9> */
.L_x_224:
[----:B------:R-:W1:Y:S01]  /*99f0*/  SYNCS.PHASECHK.TRANS64.TRYWAIT P0, [R6+URZ], R5 ;  /* 0x00000005060075a7 */ /* 0x000e62000800017f */
[----:B------:R-:W-:-:S05]  /*9a00*/  VIADD R0, R0, 0x1 ;  /* 0x0000000100007836 */ /* 0x000fca0000000000 */
[----:B------:R-:W-:-:S04]  /*9a10*/  ISETP.NE.AND P1, PT, R0, 0xe, PT ;  /* 0x0000000e0000780c */ /* 0x000fc80003f25270 */
[----:B------:R-:W-:Y:S02]  /*9a20*/  SEL R2, RZ, 0x1, P1 ;  /* 0x00000001ff027807 */ /* 0x000fe40000800000 */
[----:B------:R-:W-:Y:S02]  /*9a30*/  SEL R0, R0, RZ, P1 ;  /* 0x000000ff00007207 */ /* 0x000fe40000800000 */
[----:B------:R-:W-:Y:S01]  /*9a40*/  LOP3.LUT R2, R7, R2, RZ, 0x3c, !PT ;  /* 0x0000000207027212 */ /* 0x000fe200078e3cff */
[----:B-1----:R-:W-:Y:S06]  /*9a50*/  @!P0 BRA `(.L_x_204) ;  /* 0x0000000400948947 */ /* 0x002fec0003800000 */
.L_x_225:
[----:B------:R-:W-:Y:S01]  /*9a60*/  IMAD R3, R0, 0x8, R3 ;  /* 0x0000000800037824 */ /* 0x000fe200078e0203 */
[----:B------:R-:W-:-:S07]  /*9a70*/  SHF.L.U32 R0, R2, 0x1f, RZ ;  /* 0x0000001f02007819 */ /* 0x000fce00000006ff */
.L_x_205:
[----:B--2---:R2:W3:Y:S02]  /*9a80*/  SYNCS.PHASECHK.TRANS64.TRYWAIT P0, [R3+URZ], R0 ;  /* 0x00000000030075a7 */ /* 0x0044e4000800017f */
[----:B---3--:R-:W-:Y:S05]  /*9a90*/  @!P0 NANOSLEEP.SYNCS 0x989680 ;  /* 0x009896800000895d */ /* 0x008fea0003900000 */
[----:B------:R-:W3:Y:S02]  /*9aa0*/  @!P0 SYNCS.PHASECHK.TRANS64 P0, [R3+URZ], R0 ;  /* 0x00000000030085a7 */ /* 0x000ee4000800007f */
[----:B---3--:R-:W-:Y:S05]  /*9ab0*/  @!P0 BRA `(.L_x_205) ;  /* 0xfffffffc00f08947 */ /* 0x008fea000383ffff */
.L_x_190:
[----:B------:R-:W-:Y:S05]  /*9ac0*/  BSYNC B0 ;  /* 0x0000000000007941 */ /* 0x000fea0003800000 */
.L_x_189:
[----:B------:R-:W-:Y:S05]  /*9ad0*/  EXIT ;  /* 0x000000000000794d */ /* 0x000fea0003800000 */
.L_x_22:
[----:B-1----:R-:W-:-:S04]  /*9ae0*/  IMAD.U32 R13, RZ, RZ, UR6 ;  /* 0x00000006ff0d7e24 */ /* 0x002fc8000f8e00ff */
[----:B------:R1:W4:Y:S03]  /*9af0*/  SYNCS.PHASECHK.TRANS64.TRYWAIT P0, [R13+URZ], R12 ;  /* 0x0000000c0d0075a7 */ /* 0x000326000800017f */
[----:B----4-:R-:W-:Y:S05]  /*9b00*/  @!P0 NANOSLEEP.SYNCS 0x989680 ;  /* 0x009896800000895d */ /* 0x010fea0003900000 */
[----:B------:R-:W4:Y:S02]  /*9b10*/  @!P0 SYNCS.PHASECHK.TRANS64 P0, [R13+URZ], R12 ;  /* 0x0000000c0d0085a7 */ /* 0x000f24000800007f */
[----:B----4-:R-:W-:Y:S05]  /*9b20*/  @!P0 BRA `(.L_x_22) ;  /* 0xfffffffc00ec8947 */ /* 0x010fea000383ffff */
[----:B------:R-:W-:Y:S05]  /*9b30*/  BRA `(.L_x_21) ;  /* 0xffffff7c008c7947 */ /* 0x000fea000383ffff */
.L_x_28:
[----:B-1----:R-:W-:-:S04]  /*9b40*/  IMAD.U32 R145, RZ, RZ, UR12 ;  /* 0x0000000cff917e24 */ /* 0x002fc8000f8e00ff */
[----:B------:R1:W4:Y:S03]  /*9b50*/  SYNCS.PHASECHK.TRANS64.TRYWAIT P0, [R145+URZ], R140 ;  /* 0x0000008c910075a7 */ /* 0x000326000800017f */
[----:B----4-:R-:W-:Y:S05]  /*9b60*/  @!P0 NANOSLEEP.SYNCS 0x989680 ;  /* 0x009896800000895d */ /* 0x010fea0003900000 */
[----:B------:R-:W4:Y:S02]  /*9b70*/  @!P0 SYNCS.PHASECHK.TRANS64 P0, [R145+URZ], R140 ;  /* 0x0000008c910085a7 */ /* 0x000f24000800007f */
[----:B----4-:R-:W-:Y:S05]  /*9b80*/  @!P0 BRA `(.L_x_28) ;  /* 0xfffffffc00ec8947 */ /* 0x010fea000383ffff */
[----:B------:R-:W-:Y:S05]  /*9b90*/  BRA `(.L_x_27) ;  /* 0xffffff8400d07947 */ /* 0x000fea000383ffff */
.L_x_177:
[----:B------:R-:W-:Y:S01]  /*9ba0*/  BSSY B1, `(.L_x_206) ;  /* 0x0000006000017945 */ /* 0x000fe20003800000 */
[----:B------:R-:W-:-:S07]  /*9bb0*/  IMAD.MOV.U32 R7, RZ, RZ, -0x1 ;  /* 0xffffffffff077424 */ /* 0x000fce00078e00ff */
[----:B------:R-:W-:Y:S05]  /*9bc0*/  WARPSYNC.COLLECTIVE R7, `(.L_x_207) ;  /* 0x00000000070c7348 */ /* 0x000fea0003c00000 */
[----:B------:R-:W-:Y:S02]  /*9bd0*/  ELECT P0, UR62, PT ;  /* 0x00000000003e782f */ /* 0x000fe40003800000 */
[----:B------:R-:W-:Y:S01]  /*9be0*/  MOV R7, UR62 ;  /* 0x0000003e00077c02 */ /* 0x000fe20008000f00 */
[----:B------:R-:W-:Y:S10]  /*9bf0*/  ENDCOLLECTIVE ;  /* 0x000000000000791b */ /* 0x000ff40003800000 */
.L_x_207:
[----:B------:R-:W-:Y:S05]  /*9c00*/  BSYNC B1 ;  /* 0x0000000000017941 */ /* 0x000fea0003800000 */
.L_x_206:
[----:B------:R-:W-:Y:S05]  /*9c10*/  BRA `(.L_x_208) ;  /* 0xffffffe800dc7947 */ /* 0x000fea000383ffff */
.L_x_180:
[----:B0-----:R0:W1:Y:S02]  /*9c20*/  SYNCS.PHASECHK.TRANS64.TRYWAIT P0, [R18+URZ+0x70], R9 ;  /* 0x00007009120075a7 */ /* 0x001064000800017f */
[----:B-1----:R-:W-:Y:S05]  /*9c30*/  @!P0 NANOSLEEP.SYNCS 0x989680 ;  /* 0x009896800000895d */ /* 0x002fea0003900000 */
[----:B------:R-:W1:Y:S02]  /*9c40*/  @!P0 SYNCS.PHASECHK.TRANS64 P0, [R18+URZ+0x70], R9 ;  /* 0x00007009120085a7 */ /* 0x000e64000800007f */
[----:B-1----:R-:W-:Y:S05]  /*9c50*/  @!P0 BRA `(.L_x_180) ;  /* 0xfffffffc00f08947 */ /* 0x002fea000383ffff */
[----:B------:R-:W-:Y:S05]  /*9c60*/  BRA `(.L_x_209) ;  /* 0xffffffec00147947 */ /* 0x000fea000383ffff */
.L_x_188:
[----:B------:R-:W-:Y:S01]  /*9c70*/  BSSY B0, `(.L_x_210) ;  /* 0x0000006000007945 */ /* 0x000fe20003800000 */
[----:B------:R-:W-:-:S07]  /*9c80*/  IMAD.MOV.U32 R7, RZ, RZ, -0x1 ;  /* 0xffffffffff077424 */ /* 0x000fce00078e00ff */
[----:B------:R-:W-:Y:S05]  /*9c90*/  WARPSYNC.COLLECTIVE R7, `(.L_x_211) ;  /* 0x00000000070c7348 */ /* 0x000fea0003c00000 */
[----:B------:R-:W-:Y:S02]  /*9ca0*/  ELECT P0, UR62, PT ;  /* 0x00000000003e782f */ /* 0x000fe40003800000 */
[----:B------:R-:W-:Y:S01]  /*9cb0*/  MOV R7, UR62 ;  /* 0x0000003e00077c02 */ /* 0x000fe20008000f00 */
[----:B------:R-:W-:Y:S10]  /*9cc0*/  ENDCOLLECTIVE ;  /* 0x000000000000791b */ /* 0x000ff40003800000 */
.L_x_211:
[----:B------:R-:W-:Y:S05]  /*9cd0*/  BSYNC B0 ;  /* 0x0000000000007941 */ /* 0x000fea0003800000 */
.L_x_210:
[----:B------:R-:W-:Y:S05]  /*9ce0*/  BRA `(.L_x_212) ;  /* 0xfffffff400607947 */ /* 0x000fea000383ffff */
.L_x_192:
[----:B0-----:R0:W1:Y:S02]  /*9cf0*/  SYNCS.PHASECHK.TRANS64.TRYWAIT P0, [R7+URZ], R2 ;  /* 0x00000002070075a7 */ /* 0x001064000800017f */
[----:B-1----:R-:W-:Y:S05]  /*9d00*/  @!P0 NANOSLEEP.SYNCS 0x989680 ;  /* 0x009896800000895d */ /* 0x002fea0003900000 */
[----:B------:R-:W1:Y:S02]  /*9d10*/  @!P0 SYNCS.PHASECHK.TRANS64 P0, [R7+URZ], R2 ;  /* 0x00000002070085a7 */ /* 0x000e64000800007f */
[----:B-1----:R-:W-:Y:S05]  /*9d20*/  @!P0 BRA `(.L_x_192) ;  /* 0xfffffffc00f08947 */ /* 0x002fea000383ffff */
[----:B------:R-:W-:Y:S05]  /*9d30*/  BRA `(.L_x_213) ;  /* 0xfffffff400a07947 */ /* 0x000fea000383ffff */
.L_x_193:
[----:B0-----:R0:W1:Y:S02]  /*9d40*/  SYNCS.PHASECHK.TRANS64.TRYWAIT P0, [R9+URZ], R4 ;  /* 0x00000004090075a7 */ /* 0x001064000800017f */
[----:B-1----:R-:W-:Y:S05]  /*9d50*/  @!P0 NANOSLEEP.SYNCS 0x989680 ;  /* 0x009896800000895d */ /* 0x002fea0003900000 */
[----:B------:R-:W1:Y:S02]  /*9d60*/  @!P0 SYNCS.PHASECHK.TRANS64 P0, [R9+URZ], R4 ;  /* 0x00000004090085a7 */ /* 0x000e64000800007f */
[----:B-1----:R-:W-:Y:S05]  /*9d70*/  @!P0 BRA `(.L_x_193) ;  /* 0xfffffffc00f08947 */ /* 0x002fea000383ffff */
[----:B------:R-:W-:Y:S05]  /*9d80*/  BRA `(.L_x_214) ;  /* 0xfffffff400b07947 */ /* 0x000fea000383ffff */
.L_x_194:
[----:B0-----:R0:W1:Y:S02]  /*9d90*/  SYNCS.PHASECHK.TRANS64.TRYWAIT P0, [R6+URZ], R5 ;  /* 0x00000005060075a7 */ /* 0x001064000800017f */
[----:B-1----:R-:W-:Y:S05]  /*9da0*/  @!P0 NANOSLEEP.SYNCS 0x989680 ;  /* 0x009896800000895d */ /* 0x002fea0003900000 */
[----:B------:R-:W1:Y:S02]  /*9db0*/  @!P0 SYNCS.PHASECHK.TRANS64 P0, [R6+URZ], R5 ;  /* 0x00000005060085a7 */ /* 0x000e64000800007f */
[----:B-1----:R-:W-:Y:S05]  /*9dc0*/  @!P0 BRA `(.L_x_194) ;  /* 0xfffffffc00f08947 */ /* 0x002fea000383ffff */
[----:B------:R-:W-:Y:S05]  /*9dd0*/  BRA `(.L_x_215) ;  /* 0xfffffff400c07947 */ /* 0x000fea000383ffff */
.L_x_195:
[----:B0-----:R0:W1:Y:S02]  /*9de0*/  SYNCS.PHASECHK.TRANS64.TRYWAIT P0, [R9+URZ], R4 ;  /* 0x00000004090075a7 */ /* 0x001064000800017f */
[----:B-1----:R-:W-:Y:S05]  /*9df0*/  @!P0 NANOSLEEP.SYNCS 0x989680 ;  /* 0x009896800000895d */ /* 0x002fea0003900000 */
[----:B------:R-:W1:Y:S02]  /*9e00*/  @!P0 SYNCS.PHASECHK.TRANS64 P0, [R9+URZ], R4 ;  /* 0x00000004090085a7 */ /* 0x000e64000800007f */
[----:B-1----:R-:W-:Y:S05]  /*9e10*/  @!P0 BRA `(.L_x_195) ;  /* 0xfffffffc00f08947 */ /* 0x002fea000383ffff */
[----:B------:R-:W-:Y:S05]  /*9e20*/  BRA `(.L_x_216) ;  /* 0xfffffff400d07947 */ /* 0x000fea000383ffff */
.L_x_196:
[----:B0-----:R0:W1:Y:S02]  /*9e30*/  SYNCS.PHASECHK.TRANS64.TRYWAIT P0, [R6+URZ], R5 ;  /* 0x00000005060075a7 */ /* 0x001064000800017f */
[----:B-1----:R-:W-:Y:S05]  /*9e40*/  @!P0 NANOSLEEP.SYNCS 0x989680 ;  /* 0x009896800000895d */ /* 0x002fea0003900000 */
[----:B------:R-:W1:Y:S02]  /*9e50*/  @!P0 SYNCS.PHASECHK.TRANS64 P0, [R6+URZ], R5 ;  /* 0x00000005060085a7 */ /* 0x000e64000800007f */
[----:B-1----:R-:W-:Y:S05]  /*9e60*/  @!P0 BRA `(.L_x_196) ;  /* 0xfffffffc00f08947 */ /* 0x002fea000383ffff */
[----:B------:R-:W-:Y:S05]  /*9e70*/  BRA `(.L_x_217) ;  /* 0xfffffff400e07947 */ /* 0x000fea000383ffff */
.L_x_197:
[----:B0-----:R0:W1:Y:S02]  /*9e80*/  SYNCS.PHASECHK.TRANS64.TRYWAIT P0, [R9+URZ], R4 ;  /* 0x00000004090075a7 */ /* 0x001064000800017f */
[----:B-1----:R-:W-:Y:S05]  /*9e90*/  @!P0 NANOSLEEP.SYNCS 0x989680 ;  /* 0x009896800000895d */ /* 0x002fea0003900000 */
[----:B------:R-:W1:Y:S02]  /*9ea0*/  @!P0 SYNCS.PHASECHK.TRANS64 P0, [R9+URZ], R4 ;  /* 0x00000004090085a7 */ /* 0x000e64000800007f */
[----:B-1----:R-:W-:Y:S05]  /*9eb0*/  @!P0 BRA `(.L_x_197) ;  /* 0xfffffffc00f08947 */ /* 0x002fea000383ffff */
[----:B------:R-:W-:Y:S05]  /*9ec0*/  BRA `(.L_x_218) ;  /* 0xfffffff400f07947 */ /* 0x000fea000383ffff */
.L_x_198:
[----:B0-----:R0:W1:Y:S02]  /*9ed0*/  SYNCS.PHASECHK.TRANS64.TRYWAIT P0, [R6+URZ], R5 ;  /* 0x00000005060075a7 */ /* 0x001064000800017f */
[----:B-1----:R-:W-:Y:S05]  /*9ee0*/  @!P0 NANOSLEEP.SYNCS 0x989680 ;  /* 0x009896800000895d */ /* 0x002fea0003900000 */
[----:B------:R-:W1:Y:S02]  /*9ef0*/  @!P0 SYNCS.PHASECHK.TRANS64 P0, [R6+URZ], R5 ;  /* 0x00000005060085a7 */ /* 0x000e64000800007f */
[----:B-1----:R-:W-:Y:S05]  /*9f00*/  @!P0 BRA `(.L_x_198) ;  /* 0xfffffffc00f08947 */ /* 0x002fea000383ffff */
[----:B------:R-:W-:Y:S05]  /*9f10*/  BRA `(.L_x_219) ;  /* 0xfffffff800007947 */ /* 0x000fea000383ffff */
.L_x_199:
[----:B0-----:R0:W1:Y:S02]  /*9f20*/  SYNCS.PHASECHK.TRANS64.TRYWAIT P0, [R9+URZ], R4 ;  /* 0x00000004090075a7 */ /* 0x001064000800017f */
[----:B-1----:R-:W-:Y:S05]  /*9f30*/  @!P0 NANOSLEEP.SYNCS 0x989680 ;  /* 0x009896800000895d */ /* 0x002fea0003900000 */
[----:B------:R-:W1:Y:S02]  /*9f40*/  @!P0 SYNCS.PHASECHK.TRANS64 P0, [R9+URZ], R4 ;  /* 0x00000004090085a7 */ /* 0x000e64000800007f */
[----:B-1----:R-:W-:Y:S05]  /*9f50*/  @!P0 BRA `(.L_x_199) ;  /* 0xfffffffc00f08947 */ /* 0x002fea000383ffff */
[----:B------:R-:W-:Y:S05]  /*9f60*/  BRA `(.L_x_220) ;  /* 0xfffffff800107947 */ /* 0x000fea000383ffff */
.L_x_200:
[----:B0-----:R0:W1:Y:S02]  /*9f70*/  SYNCS.PHASECHK.TRANS64.TRYWAIT P0, [R6+URZ], R5 ;  /* 0x00000005060075a7 */ /* 0x001064000800017f */
[----:B-1----:R-:W-:Y:S05]  /*9f80*/  @!P0 NANOSLEEP.SYNCS 0x989680 ;  /* 0x009896800000895d */ /* 0x002fea0003900000 */
[----:B------:R-:W1:Y:S02]  /*9f90*/  @!P0 SYNCS.PHASECHK.TRANS64 P0, [R6+URZ], R5 ;  /* 0x00000005060085a7 */ /* 0x000e64000800007f */
[----:B-1----:R-:W-:Y:S05]  /*9fa0*/  @!P0 BRA `(.L_x_200) ;  /* 0xfffffffc00f08947 */ /* 0x002fea000383ffff */
[----:B------:R-:W-:Y:S05]  /*9fb0*/  BRA `(.L_x_221) ;  /* 0xfffffff800207947 */ /* 0x000fea000383ffff */
.L_x_201:
[----:B0-----:R0:W1:Y:S02]  /*9fc0*/  SYNCS.PHASECHK.TRANS64.TRYWAIT P0, [R9+URZ], R4 ;  /* 0x00000004090075a7 */ /* 0x001064000800017f */
[----:B-1----:R-:W-:Y:S05]  /*9fd0*/  @!P0 NANOSLEEP.SYNCS 0x989680 ;  /* 0x009896800000895d */ /* 0x002fea0003900000 */
[----:B------:R-:W1:Y:S02]  /*9fe0*/  @!P0 SYNCS.PHASECHK.TRANS64 P0, [R9+URZ], R4 ;  /* 0x00000004090085a7 */ /* 0x000e64000800007f */
[----:B-1----:R-:W-:Y:S05]  /*9ff0*/  @!P0 BRA `(.L_x_201) ;  /* 0xfffffffc00f08947 */ /* 0x002fea000383ffff */
[----:B------:R-:W-:Y:S05]  /*a000*/  BRA `(.L_x_222) ;  /* 0xfffffff800307947 */ /* 0x000fea000383ffff */
.L_x_202:
[----:B0-----:R0:W1:Y:S02]  /*a010*/  SYNCS.PHASECHK.TRANS64.TRYWAIT P0, [R6+URZ], R5 ;  /* 0x00000005060075a7 */ /* 0x001064000800017f */
[----:B-1----:R-:W-:Y:S05]  /*a020*/  @!P0 NANOSLEEP.SYNCS 0x989680 ;  /* 0x009896800000895d */ /* 0x002fea0003900000 */
[----:B------:R-:W1:Y:S02]  /*a030*/  @!P0 SYNCS.PHASECHK.TRANS64 P0, [R6+URZ], R5 ;  /* 0x00000005060085a7 */ /* 0x000e64000800007f */
[----:B-1----:R-:W-:Y:S05]  /*a040*/  @!P0 BRA `(.L_x_202) ;  /* 0xfffffffc00f08947 */ /* 0x002fea000383ffff */
[----:B------:R-:W-:Y:S05]  /*a050*/  BRA `(.L_x_223) ;  /* 0xfffffff800407947 */ /* 0x000fea000383ffff */
.L_x_203:
[----:B0-----:R0:W1:Y:S02]  /*a060*/  SYNCS.PHASECHK.TRANS64.TRYWAIT P0, [R9+URZ], R4 ;  /* 0x00000004090075a7 */ /* 0x001064000800017f */
[----:B-1----:R-:W-:Y:S05]  /*a070*/  @!P0 NANOSLEEP.SYNCS 0x989680 ;  /* 0x009896800000895d */ /* 0x002fea0003900000 */
[----:B------:R-:W1:Y:S02]  /*a080*/  @!P0 SYNCS.PHASECHK.TRANS64 P0, [R9+URZ], R4 ;  /* 0x00000004090085a7 */ /* 0x000e64000800007f */
[----:B-1----:R-:W-:Y:S05]  /*a090*/  @!P0 BRA `(.L_x_203) ;  /* 0xfffffffc00f08947 */ /* 0x002fea000383ffff */
[----:B------:R-:W-:Y:S05]  /*a0a0*/  BRA `(.L_x_224) ;  /* 0xfffffff800507947 */ /* 0x000fea000383ffff */
.L_x_204:
[----:B-1----:R1:W2:Y:S02]  /*a0b0*/  SYNCS.PHASECHK.TRANS64.TRYWAIT P0, [R6+URZ], R5 ;  /* 0x00000005060075a7 */ /* 0x0022a4000800017f */
[----:B--2---:R-:W-:Y:S05]  /*a0c0*/  @!P0 NANOSLEEP.SYNCS 0x989680 ;  /* 0x009896800000895d */ /* 0x004fea0003900000 */
[----:B------:R-:W2:Y:S02]  /*a0d0*/  @!P0 SYNCS.PHASECHK.TRANS64 P0, [R6+URZ], R5 ;  /* 0x00000005060085a7 */ /* 0x000ea4000800007f */
[----:B--2---:R-:W-:Y:S05]  /*a0e0*/  @!P0 BRA `(.L_x_204) ;  /* 0xfffffffc00f08947 */ /* 0x004fea000383ffff */
[----:B------:R-:W-:Y:S05]  /*a0f0*/  BRA `(.L_x_225) ;  /* 0xfffffff800587947 */ /* 0x000fea000383ffff */
.L_x_226:
[----:B------:R-:W-:-:S00]  /*a100*/  BRA `(.L_x_226) ;  /* 0xfffffffc00fc7947 */ /* 0x000fc0000383ffff */
[----:B------:R-:W-:-:S00]  /*a110*/  NOP ;  /* 0x0000000000007918 */ /* 0x000fc00000000000 */
        /* <DEDUP_REMOVED lines=14> */
.L_x_227:


//--------------------- .nv.shared._ZN7cutlass13device_kernelINS_4gemm6kernel13GemmUniversalIN4cute5tupleIJiiiiEEENS1_10collective13CollectiveMmaINS1_37MainloopSm90TmaGmmaWarpSpecializedFP8ILi14ENS5_IJNS4_1CILi8EEENSA_ILi1EEESC_EEENS1_35KernelTmaWarpSpecializedCooperativeEEENS5_IJNSA_ILi128EEESG_NSA_ILi64EEEEEENS_12float_e4m3_tENS5_IJlSC_lEEESJ_SK_NS4_8TiledMMAINS4_8MMA_AtomIJNS4_4SM904GMMA31MMA_64x128x32_F32E4M3E4M3_SS_TNILNSO_7ScaleInE1ELSQ_1EEEEEENS4_6LayoutINS5_IJNSA_ILi2EEESC_SC_EEENS5_IJSC_NSA_ILi0EEESW_EEEEENS5_IJNS4_10UnderscoreESZ_SZ_EEEEENS4_13SM90_TMA_LOADENS4_14ComposedLayoutINS4_7SwizzleILi2ELi4ELi3EEENS4_18smem_ptr_flag_bitsILi8EEENST_INS5_IJSB_SH_EEENS5_IJSH_SC_EEEEEEEvNS4_8identityENS4_23SM90_TMA_LOAD_MULTICASTES1B_vS1C_EENS_8epilogue10collective6detail29Sm90TmaWarpSpecializedAdapterINS1G_15DefaultEpilogueISJ_SK_SK_NS1F_6thread17LinearCombinationISJ_Li1EffLNS1K_9ScaleType4KindE0ELNS_15FloatRoundStyleE2ESJ_EENS1_15EpilogueDefaultEEEEEvvEEEEvNT_6ParamsE --------------------------
	.section	.nv.shared._ZN7cutlass13device_kernelINS_4gemm6kernel13GemmUniversalIN4cute5tupleIJiiiiEEENS1_10collective13CollectiveMmaINS1_37MainloopSm90TmaGmmaWarpSpecializedFP8ILi14ENS5_IJNS4_1CILi8EEENSA_ILi1EEESC_EEENS1_35KernelTmaWarpSpecializedCooperativeEEENS5_IJNSA_ILi128EEESG_NSA_ILi64EEEEEENS_12float_e4m3_tENS5_IJlSC_lEEESJ_SK_NS4_8TiledMMAINS4_8MMA_AtomIJNS4_4SM904GMMA31MMA_64x128x32_F32E4M3E4M3_SS_TNILNSO_7ScaleInE1ELSQ_1EEEEEENS4_6LayoutINS5_IJNSA_ILi2EEESC_SC_EEENS5_IJSC_NSA_ILi0EEESW_EEEEENS5_IJNS4_10UnderscoreESZ_SZ_EEEEENS4_13SM90_TMA_LOADENS4_14ComposedLayoutINS4_7SwizzleILi2ELi4ELi3EEENS4_18smem_ptr_flag_bitsILi8EEENST_INS5_IJSB_SH_EEENS5_IJSH_SC_EEEEEEEvNS4_8identityENS4_23SM90_TMA_LOAD_MULTICASTES1B_vS1C_EENS_8epilogue10collective6detail29Sm90TmaWarpSpecializedAdapterINS1G_15DefaultEpilogueISJ_SK_SK_NS1F_6thread17LinearCombinationISJ_Li1EffLNS1K_9ScaleType4KindE0ELNS_15FloatRoundStyleE2ESJ_EENS1_15EpilogueDefaultEEEEEvvEEEEvNT_6ParamsE,"aw",@nobits
	.sectionflags	@""
	.align	16
	.zero		1024


//--------------------- .nv.shared.reserved.0     --------------------------
	.section	.nv.shared.reserved.0,"aw",@nobits
	.weak		__nv_reservedSMEM_offset_0_alias
	.size		__nv_reservedSMEM_offset_0_alias, 0, 0
	.other		__nv_reservedSMEM_offset_0_alias,@"STO_CUDA_RESERVED_SHARED STV_DEFAULT"
__nv_reservedSMEM_offset_0_alias:
	.zero		0


//--------------------- .nv.global                --------------------------
	.section	.nv.global,"aw",@nobits
.nv.global:
	.type		_ZN40_INTERNAL_4610c3bd_4_k_cu_d9a93c67_334404cute1_E,@object
	.size		_ZN40_INTERNAL_4610c3bd_4_k_cu_d9a93c67_334404cute1_E,(_ZN40_INTERNAL_4610c3bd_4_k_cu_d9a93c67_334404cuda3std3__45__cpo6cbeginE - _ZN40_INTERNAL_4610c3bd_4_k_cu_d9a93c67_334404cute1_E)
_ZN40_INTERNAL_4610c3bd_4_k_cu_d9a93c67_334404cute1_E:
	.zero		1
	.type		_ZN40_INTERNAL_4610c3bd_4_k_cu_d9a93c67_334404cuda3std3__45__cpo6cbeginE,@object
	.size		_ZN40_INTERNAL_4610c3bd_4_k_cu_d9a93c67_334404cuda3std3__45__cpo6cbeginE,(_ZN40_INTERNAL_4610c3bd_4_k_cu_d9a93c67_334404cuda3std3__48in_placeE - _ZN40_INTERNAL_4610c3bd_4_k_cu_d9a93c67_334404cuda3std3__45__cpo6cbeginE)
_ZN40_INTERNAL_4610c3bd_4_k_cu_d9a93c67_334404cuda3std3__45__cpo6cbeginE:
	.zero		1
	.type		_ZN40_INTERNAL_4610c3bd_4_k_cu_d9a93c67_334404cuda3std3__48in_placeE,@object
	.size		_ZN40_INTERNAL_4610c3bd_4_k_cu_d9a93c67_334404cuda3std3__48in_placeE,(_ZN40_INTERNAL_4610c3bd_4_k_cu_d9a93c67_334404cuda3std6ranges3__45__cpo9iter_moveE - _ZN40_INTERNAL_4610c3bd_4_k_cu_d9a93c67_334404cuda3std3__48in_placeE)
_ZN40_INTERNAL_4610c3bd_4_k_cu_d9a93c67_334404cuda3std3__48in_placeE:
	.zero		1
	.type		_ZN40_INTERNAL_4610c3bd_4_k_cu_d9a93c67_334404cuda3std6ranges3__45__cpo9iter_moveE,@object
	.size		_ZN40_INTERNAL_4610c3bd_4_k_cu_d9a93c67_334404cuda3std6ranges3__45__cpo9iter_moveE,(_ZN40_INTERNAL_4610c3bd_4_k_cu_d9a93c67_334404cuda3std3__45__cpo5beginE - _ZN40_INTERNAL_4610c3bd_4_k_cu_d9a93c67_334404cuda3std6ranges3__45__cpo9iter_moveE)
_ZN40_INTERNAL_4610c3bd_4_k_cu_d9a93c67_334404cuda3std6ranges3__45__cpo9iter_moveE:
	.zero		1
	.type		_ZN40_INTERNAL_4610c3bd_4_k_cu_d9a93c67_334404cuda3std3__45__cpo5beginE,@object
	.size		_ZN40_INTERNAL_4610c3bd_4_k_cu_d9a93c67_334404cuda3std3__45__cpo5beginE,(_ZN40_INTERNAL_4610c3bd_4_k_cu_d9a93c67_334404cuda3std3__442_GLOBAL__N__4610c3bd_4_k_cu_d9a93c67_334406ignoreE - _ZN40_INTERNAL_4610c3bd_4_k_cu_d9a93c67_334404cuda3std3__45__cpo5beginE)
_ZN40_INTERNAL_4610c3bd_4_k_cu_d9a93c67_334404cuda3std3__45__cpo5beginE:
	.zero		1
	.type		_ZN40_INTERNAL_4610c3bd_4_k_cu_d9a93c67_334404cuda3std3__442_GLOBAL__N__4610c3bd_4_k_cu_d9a93c67_334406ignoreE,@object
	.size		_ZN40_INTERNAL_4610c3bd_4_k_cu_d9a93c67_334404cuda3std3__442_GLOBAL__N__4610c3bd_4_k_cu_d9a93c67_334406ignoreE,(_ZN40_INTERNAL_4610c3bd_4_k_cu_d9a93c67_334404cute7productE - _ZN40_INTERNAL_4610c3bd_4_k_cu_d9a93c67_334404cuda3std3__442_GLOBAL__N__4610c3bd_4_k_cu_d9a93c67_334406ignoreE)
_ZN40_INTERNAL_4610c3bd_4_k_cu_d9a93c67_334404cuda3std3__442_GLOBAL__N__4610c3bd_4_k_cu_d9a93c67_334406ignoreE:
	.zero		1
	.type		_ZN40_INTERNAL_4610c3bd_4_k_cu_d9a93c67_334404cute7productE,@object
	.size		_ZN40_INTERNAL_4610c3bd_4_k_cu_d9a93c67_334404cute7productE,(_ZN40_INTERNAL_4610c3bd_4_k_cu_d9a93c67_334404cuda3std3__45__cpo3endE - _ZN40_INTERNAL_4610c3bd_4_k_cu_d9a93c67_334404cute7productE)
_ZN40_INTERNAL_4610c3bd_4_k_cu_d9a93c67_334404cute7productE:
	.zero		1
	.type		_ZN40_INTERNAL_4610c3bd_4_k_cu_d9a93c67_334404cuda3std3__45__cpo3endE,@object
	.size		_ZN40_INTERNAL_4610c3bd_4_k_cu_d9a93c67_334404cuda3std3__45__cpo3endE,(_ZN40_INTERNAL_4610c3bd_4_k_cu_d9a93c67_334404cuda3std3__419piecewise_constructE - _ZN40_INTERNAL_4610c3bd_4_k_cu_d9a93c67_334404cuda3std3__45__cpo3endE)
_ZN40_INTERNAL_4610c3bd_4_k_cu_d9a93c67_334404cuda3std3__45__cpo3endE:
	.zero		1
	.type		_ZN40_INTERNAL_4610c3bd_4_k_cu_d9a93c67_334404cuda3std3__419piecewise_constructE,@object
	.size		_ZN40_INTERNAL_4610c3bd_4_k_cu_d9a93c67_334404cuda3std3__419piecewise_constructE,(_ZN40_INTERNAL_4610c3bd_4_k_cu_d9a93c67_334404cuda3std3__45__cpo4cendE - _ZN40_INTERNAL_4610c3bd_4_k_cu_d9a93c67_334404cuda3std3__419piecewise_constructE)
_ZN40_INTERNAL_4610c3bd_4_k_cu_d9a93c67_334404cuda3std3__419piecewise_constructE:
	.zero		1
	.type		_ZN40_INTERNAL_4610c3bd_4_k_cu_d9a93c67_334404cuda3std3__45__cpo4cendE,@object
	.size		_ZN40_INTERNAL_4610c3bd_4_k_cu_d9a93c67_334404cuda3std3__45__cpo4cendE,(_ZN40_INTERNAL_4610c3bd_4_k_cu_d9a93c67_334404cuda3std6ranges3__45__cpo4swapE - _ZN40_INTERNAL_4610c3bd_4_k_cu_d9a93c67_334404cuda3std3__45__cpo4cendE)
_ZN40_INTERNAL_4610c3bd_4_k_cu_d9a93c67_334404cuda3std3__45__cpo4cendE:
	.zero		1
	.type		_ZN40_INTERNAL_4610c3bd_4_k_cu_d9a93c67_334404cuda3std6ranges3__45__cpo4swapE,@object
	.size		_ZN40_INTERNAL_4610c3bd_4_k_cu_d9a93c67_334404cuda3std6ranges3__45__cpo4swapE,(.L_7 - _ZN40_INTERNAL_4610c3bd_4_k_cu_d9a93c67_334404cuda3std6ranges3__45__cpo4swapE)
_ZN40_INTERNAL_4610c3bd_4_k_cu_d9a93c67_334404cuda3std6ranges3__45__cpo4swapE:
	.zero		1
.L_7:


//--------------------- .nv.constant0._ZN7cutlass13device_kernelINS_4gemm6kernel13GemmUniversalIN4cute5tupleIJiiiiEEENS1_10collective13CollectiveMmaINS1_37MainloopSm90TmaGmmaWarpSpecializedFP8ILi14ENS5_IJNS4_1CILi8EEENSA_ILi1EEESC_EEENS1_35KernelTmaWarpSpecializedCooperativeEEENS5_IJNSA_ILi128EEESG_NSA_ILi64EEEEEENS_12float_e4m3_tENS5_IJlSC_lEEESJ_SK_NS4_8TiledMMAINS4_8MMA_AtomIJNS4_4SM904GMMA31MMA_64x128x32_F32E4M3E4M3_SS_TNILNSO_7ScaleInE1ELSQ_1EEEEEENS4_6LayoutINS5_IJNSA_ILi2EEESC_SC_EEENS5_IJSC_NSA_ILi0EEESW_EEEEENS5_IJNS4_10UnderscoreESZ_SZ_EEEEENS4_13SM90_TMA_LOADENS4_14ComposedLayoutINS4_7SwizzleILi2ELi4ELi3EEENS4_18smem_ptr_flag_bitsILi8EEENST_INS5_IJSB_SH_EEENS5_IJSH_SC_EEEEEEEvNS4_8identityENS4_23SM90_TMA_LOAD_MULTICASTES1B_vS1C_EENS_8epilogue10collective6detail29Sm90TmaWarpSpecializedAdapterINS1G_15DefaultEpilogueISJ_SK_SK_NS1F_6thread17LinearCombinationISJ_Li1EffLNS1K_9ScaleType4KindE0ELNS_15FloatRoundStyleE2ESJ_EENS1_15EpilogueDefaultEEEEEvvEEEEvNT_6ParamsE --------------------------
	.section	.nv.constant0._ZN7cutlass13device_kernelINS_4gemm6kernel13GemmUniversalIN4cute5tupleIJiiiiEEENS1_10collective13CollectiveMmaINS1_37MainloopSm90TmaGmmaWarpSpecializedFP8ILi14ENS5_IJNS4_1CILi8EEENSA_ILi1EEESC_EEENS1_35KernelTmaWarpSpecializedCooperativeEEENS5_IJNSA_ILi128EEESG_NSA_ILi64EEEEEENS_12float_e4m3_tENS5_IJlSC_lEEESJ_SK_NS4_8TiledMMAINS4_8MMA_AtomIJNS4_4SM904GMMA31MMA_64x128x32_F32E4M3E4M3_SS_TNILNSO_7ScaleInE1ELSQ_1EEEEEENS4_6LayoutINS5_IJNSA_ILi2EEESC_SC_EEENS5_IJSC_NSA_ILi0EEESW_EEEEENS5_IJNS4_10UnderscoreESZ_SZ_EEEEENS4_13SM90_TMA_LOADENS4_14ComposedLayoutINS4_7SwizzleILi2ELi4ELi3EEENS4_18smem_ptr_flag_bitsILi8EEENST_INS5_IJSB_SH_EEENS5_IJSH_SC_EEEEEEEvNS4_8identityENS4_23SM90_TMA_LOAD_MULTICASTES1B_vS1C_EENS_8epilogue10collective6detail29Sm90TmaWarpSpecializedAdapterINS1G_15DefaultEpilogueISJ_SK_SK_NS1F_6thread17LinearCombinationISJ_Li1EffLNS1K_9ScaleType4KindE0ELNS_15FloatRoundStyleE2ESJ_EENS1_15EpilogueDefaultEEEEEvvEEEEvNT_6ParamsE,"a",@progbits
	.sectionflags	@""
	.align	4
.nv.constant0._ZN7cutlass13device_kernelINS_4gemm6kernel13GemmUniversalIN4cute5tupleIJiiiiEEENS1_10collective13CollectiveMmaINS1_37MainloopSm90TmaGmmaWarpSpecializedFP8ILi14ENS5_IJNS4_1CILi8EEENSA_ILi1EEESC_EEENS1_35KernelTmaWarpSpecializedCooperativeEEENS5_IJNSA_ILi128EEESG_NSA_ILi64EEEEEENS_12float_e4m3_tENS5_IJlSC_lEEESJ_SK_NS4_8TiledMMAINS4_8MMA_AtomIJNS4_4SM904GMMA31MMA_64x128x32_F32E4M3E4M3_SS_TNILNSO_7ScaleInE1ELSQ_1EEEEEENS4_6LayoutINS5_IJNSA_ILi2EEESC_SC_EEENS5_IJSC_NSA_ILi0EEESW_EEEEENS5_IJNS4_10UnderscoreESZ_SZ_EEEEENS4_13SM90_TMA_LOADENS4_14ComposedLayoutINS4_7SwizzleILi2ELi4ELi3EEENS4_18smem_ptr_flag_bitsILi8EEENST_INS5_IJSB_SH_EEENS5_IJSH_SC_EEEEEEEvNS4_8identityENS4_23SM90_TMA_LOAD_MULTICASTES1B_vS1C_EENS_8epilogue10collective6detail29Sm90TmaWarpSpecializedAdapterINS1G_15DefaultEpilogueISJ_SK_SK_NS1F_6thread17LinearCombinationISJ_Li1EffLNS1K_9ScaleType4KindE0ELNS_15FloatRoundStyleE2ESJ_EENS1_15EpilogueDefaultEEEEEvvEEEEvNT_6ParamsE:
	.zero		1664


//--------------------- SYMBOLS --------------------------

	.type		.nv.reservedSmem.offset0,@object
	.size		.nv.reservedSmem.offset0,0x4
